//
// Generated by NVIDIA NVVM Compiler
//
// Compiler Build ID: CL-36424714
// Cuda compilation tools, release 13.0, V13.0.88
// Based on NVVM 20.0.0
//

.version 9.0
.target sm_100
.address_size 64

	// .globl	_Z4GetCPdS_S_S_S_S_S_S_S_S_S_S_S_S_
.func  (.param .align 16 .b8 func_retval0[16]) __internal_trig_reduction_slowpathd
(
	.param .b64 __internal_trig_reduction_slowpathd_param_0
)
;
.func  (.param .b64 func_retval0) __internal_accurate_pow
(
	.param .b64 __internal_accurate_pow_param_0,
	.param .b64 __internal_accurate_pow_param_1
)
;
.global .align 8 .b8 __cudart_i2opi_d[144] = {8, 93, 141, 31, 177, 95, 251, 107, 234, 146, 82, 138, 247, 57, 7, 61, 123, 241, 229, 235, 199, 186, 39, 117, 45, 234, 95, 158, 102, 63, 70, 79, 183, 9, 203, 39, 207, 126, 54, 109, 31, 109, 10, 90, 139, 17, 47, 239, 15, 152, 5, 222, 255, 151, 248, 31, 59, 40, 249, 189, 139, 95, 132, 156, 244, 57, 83, 131, 57, 214, 145, 57, 65, 126, 95, 180, 38, 112, 156, 233, 132, 68, 187, 46, 245, 53, 130, 232, 62, 167, 41, 177, 28, 235, 29, 254, 28, 146, 209, 9, 234, 46, 73, 6, 224, 210, 77, 66, 58, 110, 36, 183, 97, 197, 187, 222, 171, 99, 81, 254, 65, 144, 67, 60, 153, 149, 98, 219, 192, 221, 52, 245, 209, 87, 39, 252, 41, 21, 68, 78, 110, 131, 249, 162};
.global .align 16 .b8 __cudart_sin_cos_coeffs[128] = {70, 210, 176, 44, 241, 229, 90, 190, 146, 227, 172, 105, 227, 29, 199, 62, 161, 98, 219, 25, 160, 1, 42, 191, 24, 8, 17, 17, 17, 17, 129, 63, 84, 85, 85, 85, 85, 85, 197, 191, 0, 0, 0, 0, 0, 0, 0, 0, 0, 0, 0, 0, 0, 0, 0, 0, 100, 129, 253, 32, 131, 255, 168, 189, 40, 133, 239, 193, 167, 238, 33, 62, 217, 230, 6, 142, 79, 126, 146, 190, 233, 188, 221, 25, 160, 1, 250, 62, 71, 93, 193, 22, 108, 193, 86, 191, 81, 85, 85, 85, 85, 85, 165, 63, 0, 0, 0, 0, 0, 0, 224, 191, 0, 0, 0, 0, 0, 0, 240, 63};

.visible .entry _Z4GetCPdS_S_S_S_S_S_S_S_S_S_S_S_S_(
	.param .u64 .ptr .align 1 _Z4GetCPdS_S_S_S_S_S_S_S_S_S_S_S_S__param_0,
	.param .u64 .ptr .align 1 _Z4GetCPdS_S_S_S_S_S_S_S_S_S_S_S_S__param_1,
	.param .u64 .ptr .align 1 _Z4GetCPdS_S_S_S_S_S_S_S_S_S_S_S_S__param_2,
	.param .u64 .ptr .align 1 _Z4GetCPdS_S_S_S_S_S_S_S_S_S_S_S_S__param_3,
	.param .u64 .ptr .align 1 _Z4GetCPdS_S_S_S_S_S_S_S_S_S_S_S_S__param_4,
	.param .u64 .ptr .align 1 _Z4GetCPdS_S_S_S_S_S_S_S_S_S_S_S_S__param_5,
	.param .u64 .ptr .align 1 _Z4GetCPdS_S_S_S_S_S_S_S_S_S_S_S_S__param_6,
	.param .u64 .ptr .align 1 _Z4GetCPdS_S_S_S_S_S_S_S_S_S_S_S_S__param_7,
	.param .u64 .ptr .align 1 _Z4GetCPdS_S_S_S_S_S_S_S_S_S_S_S_S__param_8,
	.param .u64 .ptr .align 1 _Z4GetCPdS_S_S_S_S_S_S_S_S_S_S_S_S__param_9,
	.param .u64 .ptr .align 1 _Z4GetCPdS_S_S_S_S_S_S_S_S_S_S_S_S__param_10,
	.param .u64 .ptr .align 1 _Z4GetCPdS_S_S_S_S_S_S_S_S_S_S_S_S__param_11,
	.param .u64 .ptr .align 1 _Z4GetCPdS_S_S_S_S_S_S_S_S_S_S_S_S__param_12,
	.param .u64 .ptr .align 1 _Z4GetCPdS_S_S_S_S_S_S_S_S_S_S_S_S__param_13
)
{
	.reg .b32 	%r<5>;
	.reg .b64 	%rd<33>;
	.reg .b64 	%fd<66>;

	ld.param.u64 	%rd1, [_Z4GetCPdS_S_S_S_S_S_S_S_S_S_S_S_S__param_0];
	ld.param.u64 	%rd2, [_Z4GetCPdS_S_S_S_S_S_S_S_S_S_S_S_S__param_1];
	ld.param.u64 	%rd3, [_Z4GetCPdS_S_S_S_S_S_S_S_S_S_S_S_S__param_2];
	ld.param.u64 	%rd4, [_Z4GetCPdS_S_S_S_S_S_S_S_S_S_S_S_S__param_3];
	ld.param.u64 	%rd5, [_Z4GetCPdS_S_S_S_S_S_S_S_S_S_S_S_S__param_4];
	ld.param.u64 	%rd6, [_Z4GetCPdS_S_S_S_S_S_S_S_S_S_S_S_S__param_5];
	ld.param.u64 	%rd7, [_Z4GetCPdS_S_S_S_S_S_S_S_S_S_S_S_S__param_6];
	ld.param.u64 	%rd8, [_Z4GetCPdS_S_S_S_S_S_S_S_S_S_S_S_S__param_7];
	ld.param.u64 	%rd9, [_Z4GetCPdS_S_S_S_S_S_S_S_S_S_S_S_S__param_8];
	ld.param.u64 	%rd10, [_Z4GetCPdS_S_S_S_S_S_S_S_S_S_S_S_S__param_9];
	ld.param.u64 	%rd11, [_Z4GetCPdS_S_S_S_S_S_S_S_S_S_S_S_S__param_10];
	ld.param.u64 	%rd12, [_Z4GetCPdS_S_S_S_S_S_S_S_S_S_S_S_S__param_11];
	ld.param.u64 	%rd13, [_Z4GetCPdS_S_S_S_S_S_S_S_S_S_S_S_S__param_12];
	ld.param.u64 	%rd14, [_Z4GetCPdS_S_S_S_S_S_S_S_S_S_S_S_S__param_13];
	cvta.to.global.u64 	%rd15, %rd12;
	cvta.to.global.u64 	%rd16, %rd11;
	cvta.to.global.u64 	%rd17, %rd3;
	cvta.to.global.u64 	%rd18, %rd14;
	cvta.to.global.u64 	%rd19, %rd13;
	cvta.to.global.u64 	%rd20, %rd10;
	cvta.to.global.u64 	%rd21, %rd9;
	cvta.to.global.u64 	%rd22, %rd8;
	cvta.to.global.u64 	%rd23, %rd7;
	cvta.to.global.u64 	%rd24, %rd6;
	cvta.to.global.u64 	%rd25, %rd5;
	cvta.to.global.u64 	%rd26, %rd4;
	cvta.to.global.u64 	%rd27, %rd2;
	cvta.to.global.u64 	%rd28, %rd1;
	mov.u32 	%r1, %tid.x;
	mov.u32 	%r2, %ctaid.x;
	mov.u32 	%r3, %ntid.x;
	mad.lo.s32 	%r4, %r2, %r3, %r1;
	ld.global.f64 	%fd1, [%rd28];
	ld.global.f64 	%fd2, [%rd27];
	ld.global.f64 	%fd3, [%rd26];
	ld.global.f64 	%fd4, [%rd25];
	ld.global.f64 	%fd5, [%rd24];
	ld.global.f64 	%fd6, [%rd23];
	ld.global.f64 	%fd7, [%rd22];
	ld.global.f64 	%fd8, [%rd21];
	ld.global.f64 	%fd9, [%rd20];
	ld.global.f64 	%fd10, [%rd19];
	ld.global.f64 	%fd11, [%rd18];
	mul.f64 	%fd12, %fd5, %fd5;
	mul.f64 	%fd13, %fd1, %fd12;
	mul.f64 	%fd14, %fd1, %fd13;
	mul.f64 	%fd15, %fd6, %fd14;
	mov.f64 	%fd16, 0d4043BD3CC9BE45DE;
	div.rn.f64 	%fd17, %fd16, %fd15;
	add.f64 	%fd18, %fd9, %fd9;
	div.rn.f64 	%fd19, %fd18, %fd5;
	add.f64 	%fd20, %fd3, %fd19;
	sub.f64 	%fd21, %fd20, %fd4;
	mul.f64 	%fd22, %fd17, %fd21;
	mul.wide.s32 	%rd29, %r4, 8;
	add.s64 	%rd30, %rd17, %rd29;
	st.global.f64 	[%rd30], %fd22;
	mul.f64 	%fd23, %fd8, 0d4008000000000000;
	mov.f64 	%fd24, 0d3FF0000000000000;
	sub.f64 	%fd25, %fd24, %fd23;
	add.f64 	%fd26, %fd25, %fd25;
	mul.f64 	%fd27, %fd26, 0d400921FB54442D18;
	mul.f64 	%fd28, %fd1, %fd5;
	mul.f64 	%fd29, %fd28, %fd6;
	mul.f64 	%fd30, %fd29, %fd7;
	div.rn.f64 	%fd31, %fd27, %fd30;
	mul.f64 	%fd32, %fd31, %fd21;
	st.global.f64 	[%rd30+131072], %fd32;
	sub.f64 	%fd33, %fd3, %fd4;
	mul.f64 	%fd34, %fd33, 0d4010000000000000;
	mul.f64 	%fd35, %fd34, 0d400921FB54442D18;
	mul.f64 	%fd36, %fd35, 0d400921FB54442D18;
	div.rn.f64 	%fd37, %fd36, %fd15;
	st.global.f64 	[%rd30+262144], %fd37;
	mul.f64 	%fd38, %fd9, 0d4053BD3CC9BE45DE;
	mul.f64 	%fd39, %fd5, %fd12;
	mul.f64 	%fd40, %fd1, %fd39;
	mul.f64 	%fd41, %fd1, %fd40;
	mul.f64 	%fd42, %fd6, %fd41;
	div.rn.f64 	%fd43, %fd38, %fd42;
	st.global.f64 	[%rd30+393216], %fd43;
	mul.f64 	%fd44, %fd10, 0d403921FB54442D18;
	mul.f64 	%fd45, %fd6, %fd13;
	div.rn.f64 	%fd46, %fd44, %fd45;
	st.global.f64 	[%rd30+524288], %fd46;
	add.s64 	%rd31, %rd16, %rd29;
	ld.global.f64 	%fd47, [%rd31];
	mul.f64 	%fd48, %fd47, 0d4043BD3CC9BE45DE;
	div.rn.f64 	%fd49, %fd48, %fd15;
	st.global.f64 	[%rd30+655360], %fd49;
	add.s64 	%rd32, %rd15, %rd29;
	ld.global.f64 	%fd50, [%rd32];
	mul.f64 	%fd51, %fd50, 0d4043BD3CC9BE45DE;
	div.rn.f64 	%fd52, %fd51, %fd15;
	st.global.f64 	[%rd30+786432], %fd52;
	ld.global.f64 	%fd53, [%rd31];
	mul.f64 	%fd54, %fd53, 0d4043BD3CC9BE45DE;
	div.rn.f64 	%fd55, %fd54, %fd30;
	st.global.f64 	[%rd30+917504], %fd55;
	mul.f64 	%fd56, %fd2, 0d4043BD3CC9BE45DE;
	ld.global.f64 	%fd57, [%rd32];
	mul.f64 	%fd58, %fd56, %fd57;
	mul.f64 	%fd59, %fd1, %fd28;
	mul.f64 	%fd60, %fd6, %fd59;
	mul.f64 	%fd61, %fd7, %fd60;
	div.rn.f64 	%fd62, %fd58, %fd61;
	st.global.f64 	[%rd30+1048576], %fd62;
	mul.f64 	%fd63, %fd7, 0d401921FB54442D18;
	div.rn.f64 	%fd64, %fd28, %fd63;
	st.global.f64 	[%rd30+1179648], %fd64;
	st.global.f64 	[%rd30+1310720], %fd23;
	div.rn.f64 	%fd65, %fd2, %fd1;
	st.global.f64 	[%rd30+1441792], %fd65;
	st.global.f64 	[%rd30+1572864], %fd11;
	ret;

}
	// .globl	_Z9OdeSolverPdS_S_S_Pi
.visible .entry _Z9OdeSolverPdS_S_S_Pi(
	.param .u64 .ptr .align 1 _Z9OdeSolverPdS_S_S_Pi_param_0,
	.param .u64 .ptr .align 1 _Z9OdeSolverPdS_S_S_Pi_param_1,
	.param .u64 .ptr .align 1 _Z9OdeSolverPdS_S_S_Pi_param_2,
	.param .u64 .ptr .align 1 _Z9OdeSolverPdS_S_S_Pi_param_3,
	.param .u64 .ptr .align 1 _Z9OdeSolverPdS_S_S_Pi_param_4
)
{
	.reg .pred 	%p<274>;
	.reg .b32 	%r<411>;
	.reg .b64 	%rd<130>;
	.reg .b64 	%fd<1303>;

	mov.f64 	%fd273, 0d3FD0000000000000;
	{
	.reg .b32 %temp; 
	mov.b64 	{%temp, %r1}, %fd273;
	}
	and.b32  	%r109, %r1, 2146435072;
	setp.eq.s32 	%p16, %r109, 1072693248;
	and.b32  	%r110, %r1, 2147483647;
	setp.ne.s32 	%p17, %r110, 1071644672;
	and.pred  	%p1, %p16, %p17;
	mov.f64 	%fd274, 0d3FC999999999999A;
	{
	.reg .b32 %temp; 
	mov.b64 	{%temp, %r111}, %fd274;
	}
	and.b32  	%r112, %r111, 2146435072;
	setp.eq.s32 	%p18, %r112, 1126170624;
	setp.lt.s32 	%p19, %r111, 0;
	selp.b32 	%r2, 0, 2146435072, %p19;
	and.b32  	%r113, %r111, 2147483647;
	setp.ne.s32 	%p20, %r113, 1071644672;
	and.pred  	%p2, %p18, %p20;
	mov.f64 	%fd1302, 0d0000000000000000;
	mov.f64 	%fd1249, 0d3EC94CCF88E13201;
	mov.u32 	%r114, %ctaid.x;
	mov.u32 	%r115, %ntid.x;
	mov.u32 	%r116, %tid.x;
	mad.lo.s32 	%r117, %r114, %r115, %r116;
	mul.wide.s32 	%rd11, %r117, 8;
	mov.u64 	%rd19, __cudart_sin_cos_coeffs;
$L__BB1_1:
	ld.param.u64 	%rd127, [_Z9OdeSolverPdS_S_S_Pi_param_2];
	ld.param.u64 	%rd125, [_Z9OdeSolverPdS_S_S_Pi_param_1];
	ld.param.u64 	%rd123, [_Z9OdeSolverPdS_S_S_Pi_param_0];
	cvta.to.global.u64 	%rd10, %rd125;
	add.s64 	%rd12, %rd10, %rd11;
	ld.global.f64 	%fd3, [%rd12];
	rcp.rn.f64 	%fd4, %fd3;
	cvta.to.global.u64 	%rd13, %rd123;
	add.s64 	%rd14, %rd13, %rd11;
	ld.global.f64 	%fd5, [%rd14];
	mul.f64 	%fd6, %fd5, 0d401921FB54442D18;
	cvta.to.global.u64 	%rd15, %rd127;
	add.s64 	%rd1, %rd15, %rd11;
	ld.global.f64 	%fd275, [%rd1+1441792];
	mul.f64 	%fd7, %fd275, 0d401921FB54442D18;
	ld.global.f64 	%fd8, [%rd1+1572864];
	fma.rn.f64 	%fd9, %fd7, %fd5, %fd8;
	ld.global.f64 	%fd10, [%rd12+131072];
	ld.global.f64 	%fd11, [%rd1];
	ld.global.f64 	%fd12, [%rd1+131072];
	fma.rn.f64 	%fd13, %fd12, %fd10, %fd11;
	ld.global.f64 	%fd14, [%rd1+1310720];
	{
	.reg .b32 %temp; 
	mov.b64 	{%temp, %r3}, %fd4;
	}
	{
	.reg .b32 %temp; 
	mov.b64 	{%temp, %r4}, %fd14;
	}
	shr.u32 	%r118, %r4, 20;
	and.b32  	%r119, %r118, 2047;
	add.s32 	%r120, %r119, -1012;
	mov.b64 	%rd16, %fd14;
	shl.b64 	%rd2, %rd16, %r120;
	setp.eq.s64 	%p15, %rd2, -9223372036854775808;
	abs.f64 	%fd15, %fd4;
	setp.neu.f64 	%p21, %fd4, 0d0000000000000000;
	@%p21 bra 	$L__BB1_3;
	setp.eq.s64 	%p24, %rd2, -9223372036854775808;
	abs.f64 	%fd284, %fd14;
	setp.neu.f64 	%p25, %fd284, 0d3FE0000000000000;
	and.pred  	%p5, %p25, %p24;
	selp.b32 	%r121, %r3, 0, %p5;
	setp.lt.s32 	%p26, %r4, 0;
	or.b32  	%r122, %r121, 2146435072;
	selp.b32 	%r123, %r122, %r121, %p26;
	mov.b32 	%r124, 0;
	mov.b64 	%fd1252, {%r124, %r123};
	bra.uni 	$L__BB1_4;
$L__BB1_3:
	{ // callseq 0, 0
	.param .b64 param0;
	st.param.f64 	[param0], %fd15;
	.param .b64 param1;
	st.param.f64 	[param1], %fd14;
	.param .b64 retval0;
	call.uni (retval0), 
	__internal_accurate_pow, 
	(
	param0, 
	param1
	);
	ld.param.f64 	%fd276, [retval0];
	} // callseq 0
	setp.lt.s32 	%p22, %r3, 0;
	cvt.rzi.f64.f64 	%fd278, %fd14;
	setp.neu.f64 	%p23, %fd14, %fd278;
	neg.f64 	%fd280, %fd276;
	selp.f64 	%fd281, %fd280, %fd276, %p15;
	selp.f64 	%fd282, %fd281, %fd276, %p22;
	selp.f64 	%fd283, 0dFFF8000000000000, %fd282, %p23;
	selp.f64 	%fd1252, %fd283, %fd282, %p22;
	mov.pred 	%p5, %p15;
$L__BB1_4:
	add.f64 	%fd285, %fd4, %fd14;
	{
	.reg .b32 %temp; 
	mov.b64 	{%temp, %r125}, %fd285;
	}
	and.b32  	%r126, %r125, 2146435072;
	setp.ne.s32 	%p27, %r126, 2146435072;
	@%p27 bra 	$L__BB1_11;
	setp.num.f64 	%p28, %fd4, %fd4;
	setp.num.f64 	%p29, %fd14, %fd14;
	and.pred  	%p30, %p28, %p29;
	@%p30 bra 	$L__BB1_7;
	add.rn.f64 	%fd1252, %fd4, %fd14;
	bra.uni 	$L__BB1_11;
$L__BB1_7:
	abs.f64 	%fd286, %fd14;
	setp.neu.f64 	%p31, %fd286, 0d7FF0000000000000;
	@%p31 bra 	$L__BB1_9;
	setp.gt.f64 	%p36, %fd15, 0d3FF0000000000000;
	selp.b32 	%r134, 2146435072, 0, %p36;
	setp.lt.s32 	%p37, %r4, 0;
	xor.b32  	%r135, %r134, 2146435072;
	selp.b32 	%r136, %r135, %r134, %p37;
	setp.eq.f64 	%p38, %fd4, 0dBFF0000000000000;
	selp.b32 	%r137, 1072693248, %r136, %p38;
	mov.b32 	%r138, 0;
	mov.b64 	%fd1252, {%r138, %r137};
	bra.uni 	$L__BB1_11;
$L__BB1_9:
	setp.neu.f64 	%p32, %fd15, 0d7FF0000000000000;
	@%p32 bra 	$L__BB1_11;
	setp.lt.s32 	%p33, %r3, 0;
	setp.lt.s32 	%p34, %r4, 0;
	selp.b32 	%r127, 0, 2146435072, %p34;
	and.b32  	%r128, %r4, 2147483647;
	setp.ne.s32 	%p35, %r128, 1071644672;
	or.b32  	%r129, %r127, -2147483648;
	selp.b32 	%r130, %r129, %r127, %p35;
	selp.b32 	%r131, %r130, %r127, %p5;
	selp.b32 	%r132, %r131, %r127, %p33;
	mov.b32 	%r133, 0;
	mov.b64 	%fd1252, {%r133, %r132};
$L__BB1_11:
	setp.eq.f64 	%p39, %fd4, 0d3FF0000000000000;
	setp.eq.f64 	%p40, %fd14, 0d0000000000000000;
	selp.f64 	%fd287, 0d3FF0000000000000, %fd1252, %p40;
	selp.f64 	%fd288, 0d3FF0000000000000, %fd287, %p39;
	mul.f64 	%fd289, %fd13, %fd288;
	ld.global.f64 	%fd23, [%rd1+262144];
	ld.global.f64 	%fd24, [%rd1+1179648];
	fma.rn.f64 	%fd25, %fd24, %fd10, 0d3FF0000000000000;
	mul.f64 	%fd290, %fd23, %fd25;
	sub.f64 	%fd291, %fd289, %fd290;
	ld.global.f64 	%fd26, [%rd1+393216];
	mul.f64 	%fd292, %fd4, %fd26;
	sub.f64 	%fd293, %fd291, %fd292;
	ld.global.f64 	%fd27, [%rd1+524288];
	mul.f64 	%fd294, %fd27, %fd10;
	mul.f64 	%fd295, %fd4, %fd294;
	sub.f64 	%fd28, %fd293, %fd295;
	ld.global.f64 	%fd29, [%rd1+655360];
	abs.f64 	%fd30, %fd6;
	setp.neu.f64 	%p41, %fd30, 0d7FF0000000000000;
	@%p41 bra 	$L__BB1_13;
	mov.f64 	%fd301, 0d0000000000000000;
	mul.rn.f64 	%fd1253, %fd6, %fd301;
	mov.b32 	%r375, 0;
	bra.uni 	$L__BB1_15;
$L__BB1_13:
	mul.f64 	%fd296, %fd6, 0d3FE45F306DC9C883;
	cvt.rni.s32.f64 	%r375, %fd296;
	cvt.rn.f64.s32 	%fd297, %r375;
	fma.rn.f64 	%fd298, %fd297, 0dBFF921FB54442D18, %fd6;
	fma.rn.f64 	%fd299, %fd297, 0dBC91A62633145C00, %fd298;
	fma.rn.f64 	%fd1253, %fd297, 0dB97B839A252049C0, %fd299;
	setp.ltu.f64 	%p42, %fd30, 0d41E0000000000000;
	@%p42 bra 	$L__BB1_15;
	{ // callseq 1, 0
	.param .b64 param0;
	st.param.f64 	[param0], %fd6;
	.param .align 16 .b8 retval0[16];
	call.uni (retval0), 
	__internal_trig_reduction_slowpathd, 
	(
	param0
	);
	ld.param.f64 	%fd1253, [retval0];
	ld.param.b32 	%r375, [retval0+8];
	} // callseq 1
$L__BB1_15:
	shl.b32 	%r141, %r375, 6;
	cvt.u64.u32 	%rd17, %r141;
	and.b64  	%rd18, %rd17, 64;
	add.s64 	%rd20, %rd19, %rd18;
	mul.rn.f64 	%fd302, %fd1253, %fd1253;
	and.b32  	%r142, %r375, 1;
	setp.eq.b32 	%p43, %r142, 1;
	selp.f64 	%fd303, 0dBDA8FF8320FD8164, 0d3DE5DB65F9785EBA, %p43;
	ld.global.nc.v2.f64 	{%fd304, %fd305}, [%rd20];
	fma.rn.f64 	%fd306, %fd303, %fd302, %fd304;
	fma.rn.f64 	%fd307, %fd306, %fd302, %fd305;
	ld.global.nc.v2.f64 	{%fd308, %fd309}, [%rd20+16];
	fma.rn.f64 	%fd310, %fd307, %fd302, %fd308;
	fma.rn.f64 	%fd311, %fd310, %fd302, %fd309;
	ld.global.nc.v2.f64 	{%fd312, %fd313}, [%rd20+32];
	fma.rn.f64 	%fd314, %fd311, %fd302, %fd312;
	fma.rn.f64 	%fd315, %fd314, %fd302, %fd313;
	fma.rn.f64 	%fd316, %fd315, %fd1253, %fd1253;
	fma.rn.f64 	%fd317, %fd315, %fd302, 0d3FF0000000000000;
	selp.f64 	%fd318, %fd317, %fd316, %p43;
	and.b32  	%r143, %r375, 2;
	setp.eq.s32 	%p44, %r143, 0;
	mov.f64 	%fd319, 0d0000000000000000;
	sub.f64 	%fd320, %fd319, %fd318;
	selp.f64 	%fd35, %fd318, %fd320, %p44;
	ld.global.f64 	%fd36, [%rd1+786432];
	abs.f64 	%fd37, %fd9;
	setp.neu.f64 	%p45, %fd37, 0d7FF0000000000000;
	@%p45 bra 	$L__BB1_17;
	mov.f64 	%fd326, 0d0000000000000000;
	mul.rn.f64 	%fd1254, %fd9, %fd326;
	mov.b32 	%r376, 0;
	bra.uni 	$L__BB1_19;
$L__BB1_17:
	mul.f64 	%fd321, %fd9, 0d3FE45F306DC9C883;
	cvt.rni.s32.f64 	%r376, %fd321;
	cvt.rn.f64.s32 	%fd322, %r376;
	fma.rn.f64 	%fd323, %fd322, 0dBFF921FB54442D18, %fd9;
	fma.rn.f64 	%fd324, %fd322, 0dBC91A62633145C00, %fd323;
	fma.rn.f64 	%fd1254, %fd322, 0dB97B839A252049C0, %fd324;
	setp.ltu.f64 	%p46, %fd37, 0d41E0000000000000;
	@%p46 bra 	$L__BB1_19;
	{ // callseq 2, 0
	.param .b64 param0;
	st.param.f64 	[param0], %fd9;
	.param .align 16 .b8 retval0[16];
	call.uni (retval0), 
	__internal_trig_reduction_slowpathd, 
	(
	param0
	);
	ld.param.f64 	%fd1254, [retval0];
	ld.param.b32 	%r376, [retval0+8];
	} // callseq 2
$L__BB1_19:
	setp.neu.f64 	%p47, %fd30, 0d7FF0000000000000;
	shl.b32 	%r146, %r376, 6;
	cvt.u64.u32 	%rd21, %r146;
	and.b64  	%rd22, %rd21, 64;
	add.s64 	%rd24, %rd19, %rd22;
	mul.rn.f64 	%fd327, %fd1254, %fd1254;
	and.b32  	%r147, %r376, 1;
	setp.eq.b32 	%p48, %r147, 1;
	selp.f64 	%fd328, 0dBDA8FF8320FD8164, 0d3DE5DB65F9785EBA, %p48;
	ld.global.nc.v2.f64 	{%fd329, %fd330}, [%rd24];
	fma.rn.f64 	%fd331, %fd328, %fd327, %fd329;
	fma.rn.f64 	%fd332, %fd331, %fd327, %fd330;
	ld.global.nc.v2.f64 	{%fd333, %fd334}, [%rd24+16];
	fma.rn.f64 	%fd335, %fd332, %fd327, %fd333;
	fma.rn.f64 	%fd336, %fd335, %fd327, %fd334;
	ld.global.nc.v2.f64 	{%fd337, %fd338}, [%rd24+32];
	fma.rn.f64 	%fd339, %fd336, %fd327, %fd337;
	fma.rn.f64 	%fd340, %fd339, %fd327, %fd338;
	fma.rn.f64 	%fd341, %fd340, %fd1254, %fd1254;
	fma.rn.f64 	%fd342, %fd340, %fd327, 0d3FF0000000000000;
	selp.f64 	%fd343, %fd342, %fd341, %p48;
	and.b32  	%r148, %r376, 2;
	setp.eq.s32 	%p49, %r148, 0;
	mov.f64 	%fd344, 0d0000000000000000;
	sub.f64 	%fd345, %fd344, %fd343;
	selp.f64 	%fd346, %fd343, %fd345, %p49;
	mul.f64 	%fd347, %fd36, %fd346;
	fma.rn.f64 	%fd348, %fd29, %fd35, %fd347;
	mul.f64 	%fd349, %fd25, %fd348;
	mul.f64 	%fd350, %fd24, 0dBFE0000000000000;
	fma.rn.f64 	%fd351, %fd10, %fd350, 0d3FF8000000000000;
	mul.f64 	%fd352, %fd10, %fd351;
	mul.f64 	%fd353, %fd10, %fd352;
	sub.f64 	%fd354, %fd28, %fd353;
	sub.f64 	%fd42, %fd354, %fd349;
	ld.global.f64 	%fd43, [%rd1+917504];
	@%p47 bra 	$L__BB1_21;
	mov.f64 	%fd360, 0d0000000000000000;
	mul.rn.f64 	%fd1256, %fd6, %fd360;
	mov.b32 	%r378, 1;
	bra.uni 	$L__BB1_24;
$L__BB1_21:
	mul.f64 	%fd355, %fd6, 0d3FE45F306DC9C883;
	cvt.rni.s32.f64 	%r377, %fd355;
	cvt.rn.f64.s32 	%fd356, %r377;
	fma.rn.f64 	%fd357, %fd356, 0dBFF921FB54442D18, %fd6;
	fma.rn.f64 	%fd358, %fd356, 0dBC91A62633145C00, %fd357;
	fma.rn.f64 	%fd1256, %fd356, 0dB97B839A252049C0, %fd358;
	setp.ltu.f64 	%p50, %fd30, 0d41E0000000000000;
	@%p50 bra 	$L__BB1_23;
	{ // callseq 3, 0
	.param .b64 param0;
	st.param.f64 	[param0], %fd6;
	.param .align 16 .b8 retval0[16];
	call.uni (retval0), 
	__internal_trig_reduction_slowpathd, 
	(
	param0
	);
	ld.param.f64 	%fd1256, [retval0];
	ld.param.b32 	%r377, [retval0+8];
	} // callseq 3
$L__BB1_23:
	add.s32 	%r378, %r377, 1;
$L__BB1_24:
	setp.neu.f64 	%p51, %fd37, 0d7FF0000000000000;
	shl.b32 	%r151, %r378, 6;
	cvt.u64.u32 	%rd25, %r151;
	and.b64  	%rd26, %rd25, 64;
	mov.u64 	%rd27, __cudart_sin_cos_coeffs;
	add.s64 	%rd28, %rd27, %rd26;
	mul.rn.f64 	%fd361, %fd1256, %fd1256;
	and.b32  	%r152, %r378, 1;
	setp.eq.b32 	%p52, %r152, 1;
	selp.f64 	%fd362, 0dBDA8FF8320FD8164, 0d3DE5DB65F9785EBA, %p52;
	ld.global.nc.v2.f64 	{%fd363, %fd364}, [%rd28];
	fma.rn.f64 	%fd365, %fd362, %fd361, %fd363;
	fma.rn.f64 	%fd366, %fd365, %fd361, %fd364;
	ld.global.nc.v2.f64 	{%fd367, %fd368}, [%rd28+16];
	fma.rn.f64 	%fd369, %fd366, %fd361, %fd367;
	fma.rn.f64 	%fd370, %fd369, %fd361, %fd368;
	ld.global.nc.v2.f64 	{%fd371, %fd372}, [%rd28+32];
	fma.rn.f64 	%fd373, %fd370, %fd361, %fd371;
	fma.rn.f64 	%fd374, %fd373, %fd361, %fd372;
	fma.rn.f64 	%fd375, %fd374, %fd1256, %fd1256;
	fma.rn.f64 	%fd376, %fd374, %fd361, 0d3FF0000000000000;
	selp.f64 	%fd377, %fd376, %fd375, %p52;
	and.b32  	%r153, %r378, 2;
	setp.eq.s32 	%p53, %r153, 0;
	mov.f64 	%fd378, 0d0000000000000000;
	sub.f64 	%fd379, %fd378, %fd377;
	selp.f64 	%fd49, %fd377, %fd379, %p53;
	ld.global.f64 	%fd50, [%rd1+1048576];
	@%p51 bra 	$L__BB1_26;
	mov.f64 	%fd385, 0d0000000000000000;
	mul.rn.f64 	%fd1258, %fd9, %fd385;
	mov.b32 	%r380, 1;
	bra.uni 	$L__BB1_29;
$L__BB1_26:
	mul.f64 	%fd380, %fd9, 0d3FE45F306DC9C883;
	cvt.rni.s32.f64 	%r379, %fd380;
	cvt.rn.f64.s32 	%fd381, %r379;
	fma.rn.f64 	%fd382, %fd381, 0dBFF921FB54442D18, %fd9;
	fma.rn.f64 	%fd383, %fd381, 0dBC91A62633145C00, %fd382;
	fma.rn.f64 	%fd1258, %fd381, 0dB97B839A252049C0, %fd383;
	setp.ltu.f64 	%p54, %fd37, 0d41E0000000000000;
	@%p54 bra 	$L__BB1_28;
	{ // callseq 4, 0
	.param .b64 param0;
	st.param.f64 	[param0], %fd9;
	.param .align 16 .b8 retval0[16];
	call.uni (retval0), 
	__internal_trig_reduction_slowpathd, 
	(
	param0
	);
	ld.param.f64 	%fd1258, [retval0];
	ld.param.b32 	%r379, [retval0+8];
	} // callseq 4
$L__BB1_28:
	add.s32 	%r380, %r379, 1;
$L__BB1_29:
	shl.b32 	%r156, %r380, 6;
	cvt.u64.u32 	%rd29, %r156;
	and.b64  	%rd30, %rd29, 64;
	add.s64 	%rd32, %rd27, %rd30;
	mul.rn.f64 	%fd386, %fd1258, %fd1258;
	and.b32  	%r157, %r380, 1;
	setp.eq.b32 	%p55, %r157, 1;
	selp.f64 	%fd387, 0dBDA8FF8320FD8164, 0d3DE5DB65F9785EBA, %p55;
	ld.global.nc.v2.f64 	{%fd388, %fd389}, [%rd32];
	fma.rn.f64 	%fd390, %fd387, %fd386, %fd388;
	fma.rn.f64 	%fd391, %fd390, %fd386, %fd389;
	ld.global.nc.v2.f64 	{%fd392, %fd393}, [%rd32+16];
	fma.rn.f64 	%fd394, %fd391, %fd386, %fd392;
	fma.rn.f64 	%fd395, %fd394, %fd386, %fd393;
	ld.global.nc.v2.f64 	{%fd396, %fd397}, [%rd32+32];
	fma.rn.f64 	%fd398, %fd395, %fd386, %fd396;
	fma.rn.f64 	%fd399, %fd398, %fd386, %fd397;
	fma.rn.f64 	%fd400, %fd399, %fd1258, %fd1258;
	fma.rn.f64 	%fd401, %fd399, %fd386, 0d3FF0000000000000;
	selp.f64 	%fd402, %fd401, %fd400, %p55;
	and.b32  	%r158, %r380, 2;
	setp.eq.s32 	%p56, %r158, 0;
	mov.f64 	%fd403, 0d0000000000000000;
	sub.f64 	%fd404, %fd403, %fd402;
	selp.f64 	%fd405, %fd402, %fd404, %p56;
	mul.f64 	%fd406, %fd50, %fd405;
	fma.rn.f64 	%fd407, %fd43, %fd49, %fd406;
	mul.f64 	%fd408, %fd3, %fd407;
	sub.f64 	%fd409, %fd42, %fd408;
	mul.f64 	%fd410, %fd3, %fd24;
	mul.f64 	%fd411, %fd410, %fd10;
	sub.f64 	%fd412, %fd3, %fd411;
	fma.rn.f64 	%fd413, %fd24, %fd27, %fd412;
	div.rn.f64 	%fd414, %fd409, %fd413;
	mul.f64 	%fd56, %fd1249, %fd414;
	fma.rn.f64 	%fd415, %fd1249, 0d3FC999999999999A, %fd5;
	mul.f64 	%fd416, %fd1249, %fd10;
	fma.rn.f64 	%fd417, %fd416, 0d3FC999999999999A, %fd3;
	fma.rn.f64 	%fd57, %fd56, 0d3FC999999999999A, %fd10;
	rcp.rn.f64 	%fd58, %fd417;
	mul.f64 	%fd59, %fd415, 0d401921FB54442D18;
	fma.rn.f64 	%fd60, %fd415, %fd7, %fd8;
	{
	.reg .b32 %temp; 
	mov.b64 	{%temp, %r21}, %fd58;
	}
	abs.f64 	%fd61, %fd58;
	setp.neu.f64 	%p57, %fd58, 0d0000000000000000;
	@%p57 bra 	$L__BB1_31;
	setp.eq.s64 	%p61, %rd2, -9223372036854775808;
	abs.f64 	%fd426, %fd14;
	setp.neu.f64 	%p62, %fd426, 0d3FE0000000000000;
	and.pred  	%p7, %p62, %p61;
	selp.b32 	%r159, %r21, 0, %p7;
	setp.lt.s32 	%p63, %r4, 0;
	or.b32  	%r160, %r159, 2146435072;
	selp.b32 	%r161, %r160, %r159, %p63;
	mov.b32 	%r162, 0;
	mov.b64 	%fd1260, {%r162, %r161};
	bra.uni 	$L__BB1_32;
$L__BB1_31:
	{ // callseq 5, 0
	.param .b64 param0;
	st.param.f64 	[param0], %fd61;
	.param .b64 param1;
	st.param.f64 	[param1], %fd14;
	.param .b64 retval0;
	call.uni (retval0), 
	__internal_accurate_pow, 
	(
	param0, 
	param1
	);
	ld.param.f64 	%fd418, [retval0];
	} // callseq 5
	setp.lt.s32 	%p58, %r21, 0;
	cvt.rzi.f64.f64 	%fd420, %fd14;
	setp.neu.f64 	%p59, %fd14, %fd420;
	neg.f64 	%fd422, %fd418;
	setp.eq.s64 	%p60, %rd2, -9223372036854775808;
	selp.f64 	%fd423, %fd422, %fd418, %p60;
	selp.f64 	%fd424, %fd423, %fd418, %p58;
	selp.f64 	%fd425, 0dFFF8000000000000, %fd424, %p59;
	selp.f64 	%fd1260, %fd425, %fd424, %p58;
	mov.pred 	%p7, %p15;
$L__BB1_32:
	add.f64 	%fd427, %fd58, %fd14;
	{
	.reg .b32 %temp; 
	mov.b64 	{%temp, %r163}, %fd427;
	}
	and.b32  	%r164, %r163, 2146435072;
	setp.ne.s32 	%p64, %r164, 2146435072;
	@%p64 bra 	$L__BB1_39;
	setp.num.f64 	%p65, %fd58, %fd58;
	setp.num.f64 	%p66, %fd14, %fd14;
	and.pred  	%p67, %p65, %p66;
	@%p67 bra 	$L__BB1_35;
	add.rn.f64 	%fd1260, %fd58, %fd14;
	bra.uni 	$L__BB1_39;
$L__BB1_35:
	abs.f64 	%fd428, %fd14;
	setp.neu.f64 	%p68, %fd428, 0d7FF0000000000000;
	@%p68 bra 	$L__BB1_37;
	setp.gt.f64 	%p73, %fd61, 0d3FF0000000000000;
	selp.b32 	%r172, 2146435072, 0, %p73;
	setp.lt.s32 	%p74, %r4, 0;
	xor.b32  	%r173, %r172, 2146435072;
	selp.b32 	%r174, %r173, %r172, %p74;
	setp.eq.f64 	%p75, %fd58, 0dBFF0000000000000;
	selp.b32 	%r175, 1072693248, %r174, %p75;
	mov.b32 	%r176, 0;
	mov.b64 	%fd1260, {%r176, %r175};
	bra.uni 	$L__BB1_39;
$L__BB1_37:
	setp.neu.f64 	%p69, %fd61, 0d7FF0000000000000;
	@%p69 bra 	$L__BB1_39;
	setp.lt.s32 	%p70, %r21, 0;
	setp.lt.s32 	%p71, %r4, 0;
	selp.b32 	%r165, 0, 2146435072, %p71;
	and.b32  	%r166, %r4, 2147483647;
	setp.ne.s32 	%p72, %r166, 1071644672;
	or.b32  	%r167, %r165, -2147483648;
	selp.b32 	%r168, %r167, %r165, %p72;
	selp.b32 	%r169, %r168, %r165, %p7;
	selp.b32 	%r170, %r169, %r165, %p70;
	mov.b32 	%r171, 0;
	mov.b64 	%fd1260, {%r171, %r170};
$L__BB1_39:
	setp.eq.f64 	%p76, %fd14, 0d0000000000000000;
	setp.eq.f64 	%p77, %fd58, 0d3FF0000000000000;
	selp.f64 	%fd429, 0d3FF0000000000000, %fd1260, %p76;
	selp.f64 	%fd430, 0d3FF0000000000000, %fd429, %p77;
	fma.rn.f64 	%fd431, %fd57, %fd12, %fd11;
	mul.f64 	%fd432, %fd431, %fd430;
	fma.rn.f64 	%fd433, %fd24, %fd57, 0d3FF0000000000000;
	mul.f64 	%fd434, %fd23, %fd433;
	sub.f64 	%fd435, %fd432, %fd434;
	mul.f64 	%fd436, %fd58, %fd26;
	sub.f64 	%fd437, %fd435, %fd436;
	mul.f64 	%fd438, %fd27, %fd57;
	mul.f64 	%fd439, %fd58, %fd438;
	sub.f64 	%fd69, %fd437, %fd439;
	abs.f64 	%fd70, %fd59;
	setp.neu.f64 	%p78, %fd70, 0d7FF0000000000000;
	@%p78 bra 	$L__BB1_41;
	mov.f64 	%fd445, 0d0000000000000000;
	mul.rn.f64 	%fd1261, %fd59, %fd445;
	mov.b32 	%r381, 0;
	bra.uni 	$L__BB1_43;
$L__BB1_41:
	mul.f64 	%fd440, %fd59, 0d3FE45F306DC9C883;
	cvt.rni.s32.f64 	%r381, %fd440;
	cvt.rn.f64.s32 	%fd441, %r381;
	fma.rn.f64 	%fd442, %fd441, 0dBFF921FB54442D18, %fd59;
	fma.rn.f64 	%fd443, %fd441, 0dBC91A62633145C00, %fd442;
	fma.rn.f64 	%fd1261, %fd441, 0dB97B839A252049C0, %fd443;
	setp.ltu.f64 	%p79, %fd70, 0d41E0000000000000;
	@%p79 bra 	$L__BB1_43;
	{ // callseq 6, 0
	.param .b64 param0;
	st.param.f64 	[param0], %fd59;
	.param .align 16 .b8 retval0[16];
	call.uni (retval0), 
	__internal_trig_reduction_slowpathd, 
	(
	param0
	);
	ld.param.f64 	%fd1261, [retval0];
	ld.param.b32 	%r381, [retval0+8];
	} // callseq 6
$L__BB1_43:
	shl.b32 	%r179, %r381, 6;
	cvt.u64.u32 	%rd33, %r179;
	and.b64  	%rd34, %rd33, 64;
	add.s64 	%rd36, %rd27, %rd34;
	mul.rn.f64 	%fd446, %fd1261, %fd1261;
	and.b32  	%r180, %r381, 1;
	setp.eq.b32 	%p80, %r180, 1;
	selp.f64 	%fd447, 0dBDA8FF8320FD8164, 0d3DE5DB65F9785EBA, %p80;
	ld.global.nc.v2.f64 	{%fd448, %fd449}, [%rd36];
	fma.rn.f64 	%fd450, %fd447, %fd446, %fd448;
	fma.rn.f64 	%fd451, %fd450, %fd446, %fd449;
	ld.global.nc.v2.f64 	{%fd452, %fd453}, [%rd36+16];
	fma.rn.f64 	%fd454, %fd451, %fd446, %fd452;
	fma.rn.f64 	%fd455, %fd454, %fd446, %fd453;
	ld.global.nc.v2.f64 	{%fd456, %fd457}, [%rd36+32];
	fma.rn.f64 	%fd458, %fd455, %fd446, %fd456;
	fma.rn.f64 	%fd459, %fd458, %fd446, %fd457;
	fma.rn.f64 	%fd460, %fd459, %fd1261, %fd1261;
	fma.rn.f64 	%fd461, %fd459, %fd446, 0d3FF0000000000000;
	selp.f64 	%fd462, %fd461, %fd460, %p80;
	and.b32  	%r181, %r381, 2;
	setp.eq.s32 	%p81, %r181, 0;
	mov.f64 	%fd463, 0d0000000000000000;
	sub.f64 	%fd464, %fd463, %fd462;
	selp.f64 	%fd75, %fd462, %fd464, %p81;
	abs.f64 	%fd76, %fd60;
	setp.neu.f64 	%p82, %fd76, 0d7FF0000000000000;
	@%p82 bra 	$L__BB1_45;
	mov.f64 	%fd470, 0d0000000000000000;
	mul.rn.f64 	%fd1262, %fd60, %fd470;
	mov.b32 	%r382, 0;
	bra.uni 	$L__BB1_47;
$L__BB1_45:
	mul.f64 	%fd465, %fd60, 0d3FE45F306DC9C883;
	cvt.rni.s32.f64 	%r382, %fd465;
	cvt.rn.f64.s32 	%fd466, %r382;
	fma.rn.f64 	%fd467, %fd466, 0dBFF921FB54442D18, %fd60;
	fma.rn.f64 	%fd468, %fd466, 0dBC91A62633145C00, %fd467;
	fma.rn.f64 	%fd1262, %fd466, 0dB97B839A252049C0, %fd468;
	setp.ltu.f64 	%p83, %fd76, 0d41E0000000000000;
	@%p83 bra 	$L__BB1_47;
	{ // callseq 7, 0
	.param .b64 param0;
	st.param.f64 	[param0], %fd60;
	.param .align 16 .b8 retval0[16];
	call.uni (retval0), 
	__internal_trig_reduction_slowpathd, 
	(
	param0
	);
	ld.param.f64 	%fd1262, [retval0];
	ld.param.b32 	%r382, [retval0+8];
	} // callseq 7
$L__BB1_47:
	setp.neu.f64 	%p84, %fd70, 0d7FF0000000000000;
	shl.b32 	%r184, %r382, 6;
	cvt.u64.u32 	%rd37, %r184;
	and.b64  	%rd38, %rd37, 64;
	add.s64 	%rd40, %rd27, %rd38;
	mul.rn.f64 	%fd471, %fd1262, %fd1262;
	and.b32  	%r185, %r382, 1;
	setp.eq.b32 	%p85, %r185, 1;
	selp.f64 	%fd472, 0dBDA8FF8320FD8164, 0d3DE5DB65F9785EBA, %p85;
	ld.global.nc.v2.f64 	{%fd473, %fd474}, [%rd40];
	fma.rn.f64 	%fd475, %fd472, %fd471, %fd473;
	fma.rn.f64 	%fd476, %fd475, %fd471, %fd474;
	ld.global.nc.v2.f64 	{%fd477, %fd478}, [%rd40+16];
	fma.rn.f64 	%fd479, %fd476, %fd471, %fd477;
	fma.rn.f64 	%fd480, %fd479, %fd471, %fd478;
	ld.global.nc.v2.f64 	{%fd481, %fd482}, [%rd40+32];
	fma.rn.f64 	%fd483, %fd480, %fd471, %fd481;
	fma.rn.f64 	%fd484, %fd483, %fd471, %fd482;
	fma.rn.f64 	%fd485, %fd484, %fd1262, %fd1262;
	fma.rn.f64 	%fd486, %fd484, %fd471, 0d3FF0000000000000;
	selp.f64 	%fd487, %fd486, %fd485, %p85;
	and.b32  	%r186, %r382, 2;
	setp.eq.s32 	%p86, %r186, 0;
	mov.f64 	%fd488, 0d0000000000000000;
	sub.f64 	%fd489, %fd488, %fd487;
	selp.f64 	%fd490, %fd487, %fd489, %p86;
	mul.f64 	%fd491, %fd36, %fd490;
	fma.rn.f64 	%fd492, %fd29, %fd75, %fd491;
	mul.f64 	%fd494, %fd433, %fd492;
	mul.f64 	%fd495, %fd24, 0dBFE0000000000000;
	fma.rn.f64 	%fd496, %fd57, %fd495, 0d3FF8000000000000;
	mul.f64 	%fd497, %fd57, %fd496;
	mul.f64 	%fd498, %fd57, %fd497;
	sub.f64 	%fd499, %fd69, %fd498;
	sub.f64 	%fd81, %fd499, %fd494;
	@%p84 bra 	$L__BB1_49;
	mov.f64 	%fd505, 0d0000000000000000;
	mul.rn.f64 	%fd1264, %fd59, %fd505;
	mov.b32 	%r384, 1;
	bra.uni 	$L__BB1_52;
$L__BB1_49:
	mul.f64 	%fd500, %fd59, 0d3FE45F306DC9C883;
	cvt.rni.s32.f64 	%r383, %fd500;
	cvt.rn.f64.s32 	%fd501, %r383;
	fma.rn.f64 	%fd502, %fd501, 0dBFF921FB54442D18, %fd59;
	fma.rn.f64 	%fd503, %fd501, 0dBC91A62633145C00, %fd502;
	fma.rn.f64 	%fd1264, %fd501, 0dB97B839A252049C0, %fd503;
	setp.ltu.f64 	%p87, %fd70, 0d41E0000000000000;
	@%p87 bra 	$L__BB1_51;
	{ // callseq 8, 0
	.param .b64 param0;
	st.param.f64 	[param0], %fd59;
	.param .align 16 .b8 retval0[16];
	call.uni (retval0), 
	__internal_trig_reduction_slowpathd, 
	(
	param0
	);
	ld.param.f64 	%fd1264, [retval0];
	ld.param.b32 	%r383, [retval0+8];
	} // callseq 8
$L__BB1_51:
	add.s32 	%r384, %r383, 1;
$L__BB1_52:
	setp.neu.f64 	%p88, %fd76, 0d7FF0000000000000;
	shl.b32 	%r189, %r384, 6;
	cvt.u64.u32 	%rd41, %r189;
	and.b64  	%rd42, %rd41, 64;
	add.s64 	%rd44, %rd27, %rd42;
	mul.rn.f64 	%fd506, %fd1264, %fd1264;
	and.b32  	%r190, %r384, 1;
	setp.eq.b32 	%p89, %r190, 1;
	selp.f64 	%fd507, 0dBDA8FF8320FD8164, 0d3DE5DB65F9785EBA, %p89;
	ld.global.nc.v2.f64 	{%fd508, %fd509}, [%rd44];
	fma.rn.f64 	%fd510, %fd507, %fd506, %fd508;
	fma.rn.f64 	%fd511, %fd510, %fd506, %fd509;
	ld.global.nc.v2.f64 	{%fd512, %fd513}, [%rd44+16];
	fma.rn.f64 	%fd514, %fd511, %fd506, %fd512;
	fma.rn.f64 	%fd515, %fd514, %fd506, %fd513;
	ld.global.nc.v2.f64 	{%fd516, %fd517}, [%rd44+32];
	fma.rn.f64 	%fd518, %fd515, %fd506, %fd516;
	fma.rn.f64 	%fd519, %fd518, %fd506, %fd517;
	fma.rn.f64 	%fd520, %fd519, %fd1264, %fd1264;
	fma.rn.f64 	%fd521, %fd519, %fd506, 0d3FF0000000000000;
	selp.f64 	%fd522, %fd521, %fd520, %p89;
	and.b32  	%r191, %r384, 2;
	setp.eq.s32 	%p90, %r191, 0;
	mov.f64 	%fd523, 0d0000000000000000;
	sub.f64 	%fd524, %fd523, %fd522;
	selp.f64 	%fd87, %fd522, %fd524, %p90;
	@%p88 bra 	$L__BB1_54;
	mov.f64 	%fd530, 0d0000000000000000;
	mul.rn.f64 	%fd1266, %fd60, %fd530;
	mov.b32 	%r386, 1;
	bra.uni 	$L__BB1_57;
$L__BB1_54:
	mul.f64 	%fd525, %fd60, 0d3FE45F306DC9C883;
	cvt.rni.s32.f64 	%r385, %fd525;
	cvt.rn.f64.s32 	%fd526, %r385;
	fma.rn.f64 	%fd527, %fd526, 0dBFF921FB54442D18, %fd60;
	fma.rn.f64 	%fd528, %fd526, 0dBC91A62633145C00, %fd527;
	fma.rn.f64 	%fd1266, %fd526, 0dB97B839A252049C0, %fd528;
	setp.ltu.f64 	%p91, %fd76, 0d41E0000000000000;
	@%p91 bra 	$L__BB1_56;
	{ // callseq 9, 0
	.param .b64 param0;
	st.param.f64 	[param0], %fd60;
	.param .align 16 .b8 retval0[16];
	call.uni (retval0), 
	__internal_trig_reduction_slowpathd, 
	(
	param0
	);
	ld.param.f64 	%fd1266, [retval0];
	ld.param.b32 	%r385, [retval0+8];
	} // callseq 9
$L__BB1_56:
	add.s32 	%r386, %r385, 1;
$L__BB1_57:
	shl.b32 	%r194, %r386, 6;
	cvt.u64.u32 	%rd45, %r194;
	and.b64  	%rd46, %rd45, 64;
	add.s64 	%rd48, %rd27, %rd46;
	mul.rn.f64 	%fd531, %fd1266, %fd1266;
	and.b32  	%r195, %r386, 1;
	setp.eq.b32 	%p92, %r195, 1;
	selp.f64 	%fd532, 0dBDA8FF8320FD8164, 0d3DE5DB65F9785EBA, %p92;
	ld.global.nc.v2.f64 	{%fd533, %fd534}, [%rd48];
	fma.rn.f64 	%fd535, %fd532, %fd531, %fd533;
	fma.rn.f64 	%fd536, %fd535, %fd531, %fd534;
	ld.global.nc.v2.f64 	{%fd537, %fd538}, [%rd48+16];
	fma.rn.f64 	%fd539, %fd536, %fd531, %fd537;
	fma.rn.f64 	%fd540, %fd539, %fd531, %fd538;
	ld.global.nc.v2.f64 	{%fd541, %fd542}, [%rd48+32];
	fma.rn.f64 	%fd543, %fd540, %fd531, %fd541;
	fma.rn.f64 	%fd544, %fd543, %fd531, %fd542;
	fma.rn.f64 	%fd545, %fd544, %fd1266, %fd1266;
	fma.rn.f64 	%fd546, %fd544, %fd531, 0d3FF0000000000000;
	selp.f64 	%fd547, %fd546, %fd545, %p92;
	and.b32  	%r196, %r386, 2;
	setp.eq.s32 	%p93, %r196, 0;
	mov.f64 	%fd548, 0d0000000000000000;
	sub.f64 	%fd549, %fd548, %fd547;
	selp.f64 	%fd550, %fd547, %fd549, %p93;
	mul.f64 	%fd551, %fd50, %fd550;
	fma.rn.f64 	%fd552, %fd43, %fd87, %fd551;
	mul.f64 	%fd553, %fd1249, %fd10;
	fma.rn.f64 	%fd554, %fd553, 0d3FC999999999999A, %fd3;
	mul.f64 	%fd555, %fd554, %fd552;
	sub.f64 	%fd556, %fd81, %fd555;
	mul.f64 	%fd557, %fd554, %fd24;
	mul.f64 	%fd558, %fd557, %fd57;
	sub.f64 	%fd559, %fd554, %fd558;
	fma.rn.f64 	%fd560, %fd24, %fd27, %fd559;
	div.rn.f64 	%fd561, %fd556, %fd560;
	mul.f64 	%fd93, %fd1249, %fd561;
	fma.rn.f64 	%fd562, %fd1249, 0d3FD3333333333333, %fd5;
	fma.rn.f64 	%fd563, %fd553, 0d3FB3333333333333, %fd3;
	mul.f64 	%fd564, %fd1249, %fd57;
	fma.rn.f64 	%fd94, %fd564, 0d3FCCCCCCCCCCCCCD, %fd563;
	fma.rn.f64 	%fd565, %fd56, 0d3FB3333333333333, %fd10;
	fma.rn.f64 	%fd95, %fd93, 0d3FCCCCCCCCCCCCCD, %fd565;
	rcp.rn.f64 	%fd96, %fd94;
	mul.f64 	%fd97, %fd562, 0d401921FB54442D18;
	fma.rn.f64 	%fd98, %fd562, %fd7, %fd8;
	{
	.reg .b32 %temp; 
	mov.b64 	{%temp, %r38}, %fd96;
	}
	abs.f64 	%fd99, %fd96;
	setp.neu.f64 	%p94, %fd96, 0d0000000000000000;
	@%p94 bra 	$L__BB1_59;
	setp.eq.s64 	%p98, %rd2, -9223372036854775808;
	abs.f64 	%fd574, %fd14;
	setp.neu.f64 	%p99, %fd574, 0d3FE0000000000000;
	and.pred  	%p9, %p99, %p98;
	selp.b32 	%r197, %r38, 0, %p9;
	setp.lt.s32 	%p100, %r4, 0;
	or.b32  	%r198, %r197, 2146435072;
	selp.b32 	%r199, %r198, %r197, %p100;
	mov.b32 	%r200, 0;
	mov.b64 	%fd1268, {%r200, %r199};
	bra.uni 	$L__BB1_60;
$L__BB1_59:
	{ // callseq 10, 0
	.param .b64 param0;
	st.param.f64 	[param0], %fd99;
	.param .b64 param1;
	st.param.f64 	[param1], %fd14;
	.param .b64 retval0;
	call.uni (retval0), 
	__internal_accurate_pow, 
	(
	param0, 
	param1
	);
	ld.param.f64 	%fd566, [retval0];
	} // callseq 10
	setp.lt.s32 	%p95, %r38, 0;
	cvt.rzi.f64.f64 	%fd568, %fd14;
	setp.neu.f64 	%p96, %fd14, %fd568;
	neg.f64 	%fd570, %fd566;
	setp.eq.s64 	%p97, %rd2, -9223372036854775808;
	selp.f64 	%fd571, %fd570, %fd566, %p97;
	selp.f64 	%fd572, %fd571, %fd566, %p95;
	selp.f64 	%fd573, 0dFFF8000000000000, %fd572, %p96;
	selp.f64 	%fd1268, %fd573, %fd572, %p95;
	mov.pred 	%p9, %p15;
$L__BB1_60:
	add.f64 	%fd575, %fd96, %fd14;
	{
	.reg .b32 %temp; 
	mov.b64 	{%temp, %r201}, %fd575;
	}
	and.b32  	%r202, %r201, 2146435072;
	setp.ne.s32 	%p101, %r202, 2146435072;
	@%p101 bra 	$L__BB1_67;
	setp.num.f64 	%p102, %fd96, %fd96;
	setp.num.f64 	%p103, %fd14, %fd14;
	and.pred  	%p104, %p102, %p103;
	@%p104 bra 	$L__BB1_63;
	add.rn.f64 	%fd1268, %fd96, %fd14;
	bra.uni 	$L__BB1_67;
$L__BB1_63:
	abs.f64 	%fd576, %fd14;
	setp.neu.f64 	%p105, %fd576, 0d7FF0000000000000;
	@%p105 bra 	$L__BB1_65;
	setp.gt.f64 	%p110, %fd99, 0d3FF0000000000000;
	selp.b32 	%r210, 2146435072, 0, %p110;
	setp.lt.s32 	%p111, %r4, 0;
	xor.b32  	%r211, %r210, 2146435072;
	selp.b32 	%r212, %r211, %r210, %p111;
	setp.eq.f64 	%p112, %fd96, 0dBFF0000000000000;
	selp.b32 	%r213, 1072693248, %r212, %p112;
	mov.b32 	%r214, 0;
	mov.b64 	%fd1268, {%r214, %r213};
	bra.uni 	$L__BB1_67;
$L__BB1_65:
	setp.neu.f64 	%p106, %fd99, 0d7FF0000000000000;
	@%p106 bra 	$L__BB1_67;
	setp.lt.s32 	%p107, %r38, 0;
	setp.lt.s32 	%p108, %r4, 0;
	selp.b32 	%r203, 0, 2146435072, %p108;
	and.b32  	%r204, %r4, 2147483647;
	setp.ne.s32 	%p109, %r204, 1071644672;
	or.b32  	%r205, %r203, -2147483648;
	selp.b32 	%r206, %r205, %r203, %p109;
	selp.b32 	%r207, %r206, %r203, %p9;
	selp.b32 	%r208, %r207, %r203, %p107;
	mov.b32 	%r209, 0;
	mov.b64 	%fd1268, {%r209, %r208};
$L__BB1_67:
	setp.eq.f64 	%p113, %fd14, 0d0000000000000000;
	setp.eq.f64 	%p114, %fd96, 0d3FF0000000000000;
	selp.f64 	%fd577, 0d3FF0000000000000, %fd1268, %p113;
	selp.f64 	%fd578, 0d3FF0000000000000, %fd577, %p114;
	fma.rn.f64 	%fd579, %fd95, %fd12, %fd11;
	mul.f64 	%fd580, %fd579, %fd578;
	fma.rn.f64 	%fd581, %fd24, %fd95, 0d3FF0000000000000;
	mul.f64 	%fd582, %fd23, %fd581;
	sub.f64 	%fd583, %fd580, %fd582;
	mul.f64 	%fd584, %fd96, %fd26;
	sub.f64 	%fd585, %fd583, %fd584;
	mul.f64 	%fd586, %fd27, %fd95;
	mul.f64 	%fd587, %fd96, %fd586;
	sub.f64 	%fd107, %fd585, %fd587;
	abs.f64 	%fd108, %fd97;
	setp.neu.f64 	%p115, %fd108, 0d7FF0000000000000;
	@%p115 bra 	$L__BB1_69;
	mov.f64 	%fd593, 0d0000000000000000;
	mul.rn.f64 	%fd1269, %fd97, %fd593;
	mov.b32 	%r387, 0;
	bra.uni 	$L__BB1_71;
$L__BB1_69:
	mul.f64 	%fd588, %fd97, 0d3FE45F306DC9C883;
	cvt.rni.s32.f64 	%r387, %fd588;
	cvt.rn.f64.s32 	%fd589, %r387;
	fma.rn.f64 	%fd590, %fd589, 0dBFF921FB54442D18, %fd97;
	fma.rn.f64 	%fd591, %fd589, 0dBC91A62633145C00, %fd590;
	fma.rn.f64 	%fd1269, %fd589, 0dB97B839A252049C0, %fd591;
	setp.ltu.f64 	%p116, %fd108, 0d41E0000000000000;
	@%p116 bra 	$L__BB1_71;
	{ // callseq 11, 0
	.param .b64 param0;
	st.param.f64 	[param0], %fd97;
	.param .align 16 .b8 retval0[16];
	call.uni (retval0), 
	__internal_trig_reduction_slowpathd, 
	(
	param0
	);
	ld.param.f64 	%fd1269, [retval0];
	ld.param.b32 	%r387, [retval0+8];
	} // callseq 11
$L__BB1_71:
	shl.b32 	%r217, %r387, 6;
	cvt.u64.u32 	%rd49, %r217;
	and.b64  	%rd50, %rd49, 64;
	add.s64 	%rd52, %rd27, %rd50;
	mul.rn.f64 	%fd594, %fd1269, %fd1269;
	and.b32  	%r218, %r387, 1;
	setp.eq.b32 	%p117, %r218, 1;
	selp.f64 	%fd595, 0dBDA8FF8320FD8164, 0d3DE5DB65F9785EBA, %p117;
	ld.global.nc.v2.f64 	{%fd596, %fd597}, [%rd52];
	fma.rn.f64 	%fd598, %fd595, %fd594, %fd596;
	fma.rn.f64 	%fd599, %fd598, %fd594, %fd597;
	ld.global.nc.v2.f64 	{%fd600, %fd601}, [%rd52+16];
	fma.rn.f64 	%fd602, %fd599, %fd594, %fd600;
	fma.rn.f64 	%fd603, %fd602, %fd594, %fd601;
	ld.global.nc.v2.f64 	{%fd604, %fd605}, [%rd52+32];
	fma.rn.f64 	%fd606, %fd603, %fd594, %fd604;
	fma.rn.f64 	%fd607, %fd606, %fd594, %fd605;
	fma.rn.f64 	%fd608, %fd607, %fd1269, %fd1269;
	fma.rn.f64 	%fd609, %fd607, %fd594, 0d3FF0000000000000;
	selp.f64 	%fd610, %fd609, %fd608, %p117;
	and.b32  	%r219, %r387, 2;
	setp.eq.s32 	%p118, %r219, 0;
	mov.f64 	%fd611, 0d0000000000000000;
	sub.f64 	%fd612, %fd611, %fd610;
	selp.f64 	%fd113, %fd610, %fd612, %p118;
	abs.f64 	%fd114, %fd98;
	setp.neu.f64 	%p119, %fd114, 0d7FF0000000000000;
	@%p119 bra 	$L__BB1_73;
	mov.f64 	%fd618, 0d0000000000000000;
	mul.rn.f64 	%fd1270, %fd98, %fd618;
	mov.b32 	%r388, 0;
	bra.uni 	$L__BB1_75;
$L__BB1_73:
	mul.f64 	%fd613, %fd98, 0d3FE45F306DC9C883;
	cvt.rni.s32.f64 	%r388, %fd613;
	cvt.rn.f64.s32 	%fd614, %r388;
	fma.rn.f64 	%fd615, %fd614, 0dBFF921FB54442D18, %fd98;
	fma.rn.f64 	%fd616, %fd614, 0dBC91A62633145C00, %fd615;
	fma.rn.f64 	%fd1270, %fd614, 0dB97B839A252049C0, %fd616;
	setp.ltu.f64 	%p120, %fd114, 0d41E0000000000000;
	@%p120 bra 	$L__BB1_75;
	{ // callseq 12, 0
	.param .b64 param0;
	st.param.f64 	[param0], %fd98;
	.param .align 16 .b8 retval0[16];
	call.uni (retval0), 
	__internal_trig_reduction_slowpathd, 
	(
	param0
	);
	ld.param.f64 	%fd1270, [retval0];
	ld.param.b32 	%r388, [retval0+8];
	} // callseq 12
$L__BB1_75:
	shl.b32 	%r222, %r388, 6;
	cvt.u64.u32 	%rd53, %r222;
	and.b64  	%rd54, %rd53, 64;
	mov.u64 	%rd55, __cudart_sin_cos_coeffs;
	add.s64 	%rd56, %rd55, %rd54;
	mul.rn.f64 	%fd619, %fd1270, %fd1270;
	and.b32  	%r223, %r388, 1;
	setp.eq.b32 	%p122, %r223, 1;
	selp.f64 	%fd620, 0dBDA8FF8320FD8164, 0d3DE5DB65F9785EBA, %p122;
	ld.global.nc.v2.f64 	{%fd621, %fd622}, [%rd56];
	fma.rn.f64 	%fd623, %fd620, %fd619, %fd621;
	fma.rn.f64 	%fd624, %fd623, %fd619, %fd622;
	ld.global.nc.v2.f64 	{%fd625, %fd626}, [%rd56+16];
	fma.rn.f64 	%fd627, %fd624, %fd619, %fd625;
	fma.rn.f64 	%fd628, %fd627, %fd619, %fd626;
	ld.global.nc.v2.f64 	{%fd629, %fd630}, [%rd56+32];
	fma.rn.f64 	%fd631, %fd628, %fd619, %fd629;
	fma.rn.f64 	%fd632, %fd631, %fd619, %fd630;
	fma.rn.f64 	%fd633, %fd632, %fd1270, %fd1270;
	fma.rn.f64 	%fd634, %fd632, %fd619, 0d3FF0000000000000;
	selp.f64 	%fd635, %fd634, %fd633, %p122;
	and.b32  	%r224, %r388, 2;
	setp.eq.s32 	%p123, %r224, 0;
	mov.f64 	%fd636, 0d0000000000000000;
	sub.f64 	%fd637, %fd636, %fd635;
	selp.f64 	%fd638, %fd635, %fd637, %p123;
	mul.f64 	%fd639, %fd36, %fd638;
	fma.rn.f64 	%fd640, %fd29, %fd113, %fd639;
	fma.rn.f64 	%fd641, %fd24, %fd95, 0d3FF0000000000000;
	mul.f64 	%fd642, %fd641, %fd640;
	mul.f64 	%fd643, %fd24, 0dBFE0000000000000;
	fma.rn.f64 	%fd644, %fd95, %fd643, 0d3FF8000000000000;
	mul.f64 	%fd645, %fd95, %fd644;
	mul.f64 	%fd646, %fd95, %fd645;
	sub.f64 	%fd647, %fd107, %fd646;
	sub.f64 	%fd119, %fd647, %fd642;
	@%p115 bra 	$L__BB1_77;
	mov.f64 	%fd653, 0d0000000000000000;
	mul.rn.f64 	%fd1272, %fd97, %fd653;
	mov.b32 	%r390, 1;
	bra.uni 	$L__BB1_80;
$L__BB1_77:
	mul.f64 	%fd648, %fd97, 0d3FE45F306DC9C883;
	cvt.rni.s32.f64 	%r389, %fd648;
	cvt.rn.f64.s32 	%fd649, %r389;
	fma.rn.f64 	%fd650, %fd649, 0dBFF921FB54442D18, %fd97;
	fma.rn.f64 	%fd651, %fd649, 0dBC91A62633145C00, %fd650;
	fma.rn.f64 	%fd1272, %fd649, 0dB97B839A252049C0, %fd651;
	setp.ltu.f64 	%p124, %fd108, 0d41E0000000000000;
	@%p124 bra 	$L__BB1_79;
	{ // callseq 13, 0
	.param .b64 param0;
	st.param.f64 	[param0], %fd97;
	.param .align 16 .b8 retval0[16];
	call.uni (retval0), 
	__internal_trig_reduction_slowpathd, 
	(
	param0
	);
	ld.param.f64 	%fd1272, [retval0];
	ld.param.b32 	%r389, [retval0+8];
	} // callseq 13
$L__BB1_79:
	add.s32 	%r390, %r389, 1;
$L__BB1_80:
	setp.neu.f64 	%p125, %fd114, 0d7FF0000000000000;
	shl.b32 	%r227, %r390, 6;
	cvt.u64.u32 	%rd57, %r227;
	and.b64  	%rd58, %rd57, 64;
	add.s64 	%rd60, %rd55, %rd58;
	mul.rn.f64 	%fd654, %fd1272, %fd1272;
	and.b32  	%r228, %r390, 1;
	setp.eq.b32 	%p126, %r228, 1;
	selp.f64 	%fd655, 0dBDA8FF8320FD8164, 0d3DE5DB65F9785EBA, %p126;
	ld.global.nc.v2.f64 	{%fd656, %fd657}, [%rd60];
	fma.rn.f64 	%fd658, %fd655, %fd654, %fd656;
	fma.rn.f64 	%fd659, %fd658, %fd654, %fd657;
	ld.global.nc.v2.f64 	{%fd660, %fd661}, [%rd60+16];
	fma.rn.f64 	%fd662, %fd659, %fd654, %fd660;
	fma.rn.f64 	%fd663, %fd662, %fd654, %fd661;
	ld.global.nc.v2.f64 	{%fd664, %fd665}, [%rd60+32];
	fma.rn.f64 	%fd666, %fd663, %fd654, %fd664;
	fma.rn.f64 	%fd667, %fd666, %fd654, %fd665;
	fma.rn.f64 	%fd668, %fd667, %fd1272, %fd1272;
	fma.rn.f64 	%fd669, %fd667, %fd654, 0d3FF0000000000000;
	selp.f64 	%fd670, %fd669, %fd668, %p126;
	and.b32  	%r229, %r390, 2;
	setp.eq.s32 	%p127, %r229, 0;
	mov.f64 	%fd671, 0d0000000000000000;
	sub.f64 	%fd672, %fd671, %fd670;
	selp.f64 	%fd125, %fd670, %fd672, %p127;
	@%p125 bra 	$L__BB1_82;
	mov.f64 	%fd678, 0d0000000000000000;
	mul.rn.f64 	%fd1274, %fd98, %fd678;
	mov.b32 	%r392, 1;
	bra.uni 	$L__BB1_85;
$L__BB1_82:
	mul.f64 	%fd673, %fd98, 0d3FE45F306DC9C883;
	cvt.rni.s32.f64 	%r391, %fd673;
	cvt.rn.f64.s32 	%fd674, %r391;
	fma.rn.f64 	%fd675, %fd674, 0dBFF921FB54442D18, %fd98;
	fma.rn.f64 	%fd676, %fd674, 0dBC91A62633145C00, %fd675;
	fma.rn.f64 	%fd1274, %fd674, 0dB97B839A252049C0, %fd676;
	setp.ltu.f64 	%p128, %fd114, 0d41E0000000000000;
	@%p128 bra 	$L__BB1_84;
	{ // callseq 14, 0
	.param .b64 param0;
	st.param.f64 	[param0], %fd98;
	.param .align 16 .b8 retval0[16];
	call.uni (retval0), 
	__internal_trig_reduction_slowpathd, 
	(
	param0
	);
	ld.param.f64 	%fd1274, [retval0];
	ld.param.b32 	%r391, [retval0+8];
	} // callseq 14
$L__BB1_84:
	add.s32 	%r392, %r391, 1;
$L__BB1_85:
	shl.b32 	%r232, %r392, 6;
	cvt.u64.u32 	%rd61, %r232;
	and.b64  	%rd62, %rd61, 64;
	add.s64 	%rd64, %rd55, %rd62;
	mul.rn.f64 	%fd679, %fd1274, %fd1274;
	and.b32  	%r233, %r392, 1;
	setp.eq.b32 	%p129, %r233, 1;
	selp.f64 	%fd680, 0dBDA8FF8320FD8164, 0d3DE5DB65F9785EBA, %p129;
	ld.global.nc.v2.f64 	{%fd681, %fd682}, [%rd64];
	fma.rn.f64 	%fd683, %fd680, %fd679, %fd681;
	fma.rn.f64 	%fd684, %fd683, %fd679, %fd682;
	ld.global.nc.v2.f64 	{%fd685, %fd686}, [%rd64+16];
	fma.rn.f64 	%fd687, %fd684, %fd679, %fd685;
	fma.rn.f64 	%fd688, %fd687, %fd679, %fd686;
	ld.global.nc.v2.f64 	{%fd689, %fd690}, [%rd64+32];
	fma.rn.f64 	%fd691, %fd688, %fd679, %fd689;
	fma.rn.f64 	%fd692, %fd691, %fd679, %fd690;
	fma.rn.f64 	%fd693, %fd692, %fd1274, %fd1274;
	fma.rn.f64 	%fd694, %fd692, %fd679, 0d3FF0000000000000;
	selp.f64 	%fd695, %fd694, %fd693, %p129;
	and.b32  	%r234, %r392, 2;
	setp.eq.s32 	%p130, %r234, 0;
	mov.f64 	%fd696, 0d0000000000000000;
	sub.f64 	%fd697, %fd696, %fd695;
	selp.f64 	%fd698, %fd695, %fd697, %p130;
	mul.f64 	%fd699, %fd50, %fd698;
	fma.rn.f64 	%fd700, %fd43, %fd125, %fd699;
	mul.f64 	%fd701, %fd94, %fd700;
	sub.f64 	%fd702, %fd119, %fd701;
	mul.f64 	%fd703, %fd94, %fd24;
	mul.f64 	%fd704, %fd703, %fd95;
	sub.f64 	%fd705, %fd94, %fd704;
	fma.rn.f64 	%fd706, %fd24, %fd27, %fd705;
	div.rn.f64 	%fd707, %fd702, %fd706;
	mul.f64 	%fd131, %fd1249, %fd707;
	fma.rn.f64 	%fd708, %fd1249, 0d3FE3333333333333, %fd5;
	mul.f64 	%fd709, %fd1249, %fd10;
	fma.rn.f64 	%fd710, %fd709, 0d3FD3333333333333, %fd3;
	fma.rn.f64 	%fd711, %fd56, 0d3FC999999999999A, %fd10;
	mul.f64 	%fd712, %fd1249, %fd711;
	mul.f64 	%fd713, %fd712, 0d3FECCCCCCCCCCCCD;
	sub.f64 	%fd714, %fd710, %fd713;
	mul.f64 	%fd715, %fd1249, %fd95;
	fma.rn.f64 	%fd132, %fd715, 0d3FF3333333333333, %fd714;
	fma.rn.f64 	%fd716, %fd56, 0d3FD3333333333333, %fd10;
	mul.f64 	%fd717, %fd93, 0d3FECCCCCCCCCCCCD;
	sub.f64 	%fd718, %fd716, %fd717;
	fma.rn.f64 	%fd133, %fd131, 0d3FF3333333333333, %fd718;
	rcp.rn.f64 	%fd134, %fd132;
	mul.f64 	%fd135, %fd708, 0d401921FB54442D18;
	fma.rn.f64 	%fd136, %fd708, %fd7, %fd8;
	mul.f64 	%fd137, %fd1249, %fd133;
	{
	.reg .b32 %temp; 
	mov.b64 	{%temp, %r55}, %fd134;
	}
	abs.f64 	%fd138, %fd134;
	setp.neu.f64 	%p131, %fd134, 0d0000000000000000;
	@%p131 bra 	$L__BB1_87;
	setp.eq.s64 	%p135, %rd2, -9223372036854775808;
	abs.f64 	%fd727, %fd14;
	setp.neu.f64 	%p136, %fd727, 0d3FE0000000000000;
	and.pred  	%p11, %p136, %p135;
	selp.b32 	%r235, %r55, 0, %p11;
	setp.lt.s32 	%p137, %r4, 0;
	or.b32  	%r236, %r235, 2146435072;
	selp.b32 	%r237, %r236, %r235, %p137;
	mov.b32 	%r238, 0;
	mov.b64 	%fd1276, {%r238, %r237};
	bra.uni 	$L__BB1_88;
$L__BB1_87:
	{ // callseq 15, 0
	.param .b64 param0;
	st.param.f64 	[param0], %fd138;
	.param .b64 param1;
	st.param.f64 	[param1], %fd14;
	.param .b64 retval0;
	call.uni (retval0), 
	__internal_accurate_pow, 
	(
	param0, 
	param1
	);
	ld.param.f64 	%fd719, [retval0];
	} // callseq 15
	setp.lt.s32 	%p132, %r55, 0;
	cvt.rzi.f64.f64 	%fd721, %fd14;
	setp.neu.f64 	%p133, %fd14, %fd721;
	neg.f64 	%fd723, %fd719;
	setp.eq.s64 	%p134, %rd2, -9223372036854775808;
	selp.f64 	%fd724, %fd723, %fd719, %p134;
	selp.f64 	%fd725, %fd724, %fd719, %p132;
	selp.f64 	%fd726, 0dFFF8000000000000, %fd725, %p133;
	selp.f64 	%fd1276, %fd726, %fd725, %p132;
	mov.pred 	%p11, %p15;
$L__BB1_88:
	add.f64 	%fd728, %fd134, %fd14;
	{
	.reg .b32 %temp; 
	mov.b64 	{%temp, %r239}, %fd728;
	}
	and.b32  	%r240, %r239, 2146435072;
	setp.ne.s32 	%p138, %r240, 2146435072;
	@%p138 bra 	$L__BB1_95;
	setp.num.f64 	%p139, %fd134, %fd134;
	setp.num.f64 	%p140, %fd14, %fd14;
	and.pred  	%p141, %p139, %p140;
	@%p141 bra 	$L__BB1_91;
	add.rn.f64 	%fd1276, %fd134, %fd14;
	bra.uni 	$L__BB1_95;
$L__BB1_91:
	abs.f64 	%fd729, %fd14;
	setp.neu.f64 	%p142, %fd729, 0d7FF0000000000000;
	@%p142 bra 	$L__BB1_93;
	setp.gt.f64 	%p147, %fd138, 0d3FF0000000000000;
	selp.b32 	%r248, 2146435072, 0, %p147;
	setp.lt.s32 	%p148, %r4, 0;
	xor.b32  	%r249, %r248, 2146435072;
	selp.b32 	%r250, %r249, %r248, %p148;
	setp.eq.f64 	%p149, %fd134, 0dBFF0000000000000;
	selp.b32 	%r251, 1072693248, %r250, %p149;
	mov.b32 	%r252, 0;
	mov.b64 	%fd1276, {%r252, %r251};
	bra.uni 	$L__BB1_95;
$L__BB1_93:
	setp.neu.f64 	%p143, %fd138, 0d7FF0000000000000;
	@%p143 bra 	$L__BB1_95;
	setp.lt.s32 	%p144, %r55, 0;
	setp.lt.s32 	%p145, %r4, 0;
	selp.b32 	%r241, 0, 2146435072, %p145;
	and.b32  	%r242, %r4, 2147483647;
	setp.ne.s32 	%p146, %r242, 1071644672;
	or.b32  	%r243, %r241, -2147483648;
	selp.b32 	%r244, %r243, %r241, %p146;
	selp.b32 	%r245, %r244, %r241, %p11;
	selp.b32 	%r246, %r245, %r241, %p144;
	mov.b32 	%r247, 0;
	mov.b64 	%fd1276, {%r247, %r246};
$L__BB1_95:
	setp.eq.f64 	%p150, %fd14, 0d0000000000000000;
	setp.eq.f64 	%p151, %fd134, 0d3FF0000000000000;
	selp.f64 	%fd730, 0d3FF0000000000000, %fd1276, %p150;
	selp.f64 	%fd731, 0d3FF0000000000000, %fd730, %p151;
	fma.rn.f64 	%fd732, %fd133, %fd12, %fd11;
	mul.f64 	%fd733, %fd732, %fd731;
	fma.rn.f64 	%fd734, %fd24, %fd133, 0d3FF0000000000000;
	mul.f64 	%fd735, %fd23, %fd734;
	sub.f64 	%fd736, %fd733, %fd735;
	mul.f64 	%fd737, %fd134, %fd26;
	sub.f64 	%fd738, %fd736, %fd737;
	mul.f64 	%fd739, %fd27, %fd133;
	mul.f64 	%fd740, %fd134, %fd739;
	sub.f64 	%fd146, %fd738, %fd740;
	abs.f64 	%fd147, %fd135;
	setp.neu.f64 	%p152, %fd147, 0d7FF0000000000000;
	@%p152 bra 	$L__BB1_97;
	mov.f64 	%fd746, 0d0000000000000000;
	mul.rn.f64 	%fd1277, %fd135, %fd746;
	mov.b32 	%r393, 0;
	bra.uni 	$L__BB1_99;
$L__BB1_97:
	mul.f64 	%fd741, %fd135, 0d3FE45F306DC9C883;
	cvt.rni.s32.f64 	%r393, %fd741;
	cvt.rn.f64.s32 	%fd742, %r393;
	fma.rn.f64 	%fd743, %fd742, 0dBFF921FB54442D18, %fd135;
	fma.rn.f64 	%fd744, %fd742, 0dBC91A62633145C00, %fd743;
	fma.rn.f64 	%fd1277, %fd742, 0dB97B839A252049C0, %fd744;
	setp.ltu.f64 	%p153, %fd147, 0d41E0000000000000;
	@%p153 bra 	$L__BB1_99;
	{ // callseq 16, 0
	.param .b64 param0;
	st.param.f64 	[param0], %fd135;
	.param .align 16 .b8 retval0[16];
	call.uni (retval0), 
	__internal_trig_reduction_slowpathd, 
	(
	param0
	);
	ld.param.f64 	%fd1277, [retval0];
	ld.param.b32 	%r393, [retval0+8];
	} // callseq 16
$L__BB1_99:
	shl.b32 	%r255, %r393, 6;
	cvt.u64.u32 	%rd65, %r255;
	and.b64  	%rd66, %rd65, 64;
	mov.u64 	%rd67, __cudart_sin_cos_coeffs;
	add.s64 	%rd68, %rd67, %rd66;
	mul.rn.f64 	%fd747, %fd1277, %fd1277;
	and.b32  	%r256, %r393, 1;
	setp.eq.b32 	%p154, %r256, 1;
	selp.f64 	%fd748, 0dBDA8FF8320FD8164, 0d3DE5DB65F9785EBA, %p154;
	ld.global.nc.v2.f64 	{%fd749, %fd750}, [%rd68];
	fma.rn.f64 	%fd751, %fd748, %fd747, %fd749;
	fma.rn.f64 	%fd752, %fd751, %fd747, %fd750;
	ld.global.nc.v2.f64 	{%fd753, %fd754}, [%rd68+16];
	fma.rn.f64 	%fd755, %fd752, %fd747, %fd753;
	fma.rn.f64 	%fd756, %fd755, %fd747, %fd754;
	ld.global.nc.v2.f64 	{%fd757, %fd758}, [%rd68+32];
	fma.rn.f64 	%fd759, %fd756, %fd747, %fd757;
	fma.rn.f64 	%fd760, %fd759, %fd747, %fd758;
	fma.rn.f64 	%fd761, %fd760, %fd1277, %fd1277;
	fma.rn.f64 	%fd762, %fd760, %fd747, 0d3FF0000000000000;
	selp.f64 	%fd763, %fd762, %fd761, %p154;
	and.b32  	%r257, %r393, 2;
	setp.eq.s32 	%p155, %r257, 0;
	mov.f64 	%fd764, 0d0000000000000000;
	sub.f64 	%fd765, %fd764, %fd763;
	selp.f64 	%fd152, %fd763, %fd765, %p155;
	abs.f64 	%fd153, %fd136;
	setp.neu.f64 	%p156, %fd153, 0d7FF0000000000000;
	@%p156 bra 	$L__BB1_101;
	mov.f64 	%fd771, 0d0000000000000000;
	mul.rn.f64 	%fd1278, %fd136, %fd771;
	mov.b32 	%r394, 0;
	bra.uni 	$L__BB1_103;
$L__BB1_101:
	mul.f64 	%fd766, %fd136, 0d3FE45F306DC9C883;
	cvt.rni.s32.f64 	%r394, %fd766;
	cvt.rn.f64.s32 	%fd767, %r394;
	fma.rn.f64 	%fd768, %fd767, 0dBFF921FB54442D18, %fd136;
	fma.rn.f64 	%fd769, %fd767, 0dBC91A62633145C00, %fd768;
	fma.rn.f64 	%fd1278, %fd767, 0dB97B839A252049C0, %fd769;
	setp.ltu.f64 	%p157, %fd153, 0d41E0000000000000;
	@%p157 bra 	$L__BB1_103;
	{ // callseq 17, 0
	.param .b64 param0;
	st.param.f64 	[param0], %fd136;
	.param .align 16 .b8 retval0[16];
	call.uni (retval0), 
	__internal_trig_reduction_slowpathd, 
	(
	param0
	);
	ld.param.f64 	%fd1278, [retval0];
	ld.param.b32 	%r394, [retval0+8];
	} // callseq 17
$L__BB1_103:
	shl.b32 	%r260, %r394, 6;
	cvt.u64.u32 	%rd69, %r260;
	and.b64  	%rd70, %rd69, 64;
	mov.u64 	%rd71, __cudart_sin_cos_coeffs;
	add.s64 	%rd72, %rd71, %rd70;
	mul.rn.f64 	%fd772, %fd1278, %fd1278;
	and.b32  	%r261, %r394, 1;
	setp.eq.b32 	%p159, %r261, 1;
	selp.f64 	%fd773, 0dBDA8FF8320FD8164, 0d3DE5DB65F9785EBA, %p159;
	ld.global.nc.v2.f64 	{%fd774, %fd775}, [%rd72];
	fma.rn.f64 	%fd776, %fd773, %fd772, %fd774;
	fma.rn.f64 	%fd777, %fd776, %fd772, %fd775;
	ld.global.nc.v2.f64 	{%fd778, %fd779}, [%rd72+16];
	fma.rn.f64 	%fd780, %fd777, %fd772, %fd778;
	fma.rn.f64 	%fd781, %fd780, %fd772, %fd779;
	ld.global.nc.v2.f64 	{%fd782, %fd783}, [%rd72+32];
	fma.rn.f64 	%fd784, %fd781, %fd772, %fd782;
	fma.rn.f64 	%fd785, %fd784, %fd772, %fd783;
	fma.rn.f64 	%fd786, %fd785, %fd1278, %fd1278;
	fma.rn.f64 	%fd787, %fd785, %fd772, 0d3FF0000000000000;
	selp.f64 	%fd788, %fd787, %fd786, %p159;
	and.b32  	%r262, %r394, 2;
	setp.eq.s32 	%p160, %r262, 0;
	mov.f64 	%fd789, 0d0000000000000000;
	sub.f64 	%fd790, %fd789, %fd788;
	selp.f64 	%fd791, %fd788, %fd790, %p160;
	mul.f64 	%fd792, %fd36, %fd791;
	fma.rn.f64 	%fd793, %fd29, %fd152, %fd792;
	fma.rn.f64 	%fd794, %fd24, %fd133, 0d3FF0000000000000;
	mul.f64 	%fd795, %fd794, %fd793;
	mul.f64 	%fd796, %fd24, 0dBFE0000000000000;
	fma.rn.f64 	%fd797, %fd133, %fd796, 0d3FF8000000000000;
	mul.f64 	%fd798, %fd133, %fd797;
	mul.f64 	%fd799, %fd133, %fd798;
	sub.f64 	%fd800, %fd146, %fd799;
	sub.f64 	%fd158, %fd800, %fd795;
	@%p152 bra 	$L__BB1_105;
	mov.f64 	%fd806, 0d0000000000000000;
	mul.rn.f64 	%fd1280, %fd135, %fd806;
	mov.b32 	%r396, 1;
	bra.uni 	$L__BB1_108;
$L__BB1_105:
	mul.f64 	%fd801, %fd135, 0d3FE45F306DC9C883;
	cvt.rni.s32.f64 	%r395, %fd801;
	cvt.rn.f64.s32 	%fd802, %r395;
	fma.rn.f64 	%fd803, %fd802, 0dBFF921FB54442D18, %fd135;
	fma.rn.f64 	%fd804, %fd802, 0dBC91A62633145C00, %fd803;
	fma.rn.f64 	%fd1280, %fd802, 0dB97B839A252049C0, %fd804;
	setp.ltu.f64 	%p161, %fd147, 0d41E0000000000000;
	@%p161 bra 	$L__BB1_107;
	{ // callseq 18, 0
	.param .b64 param0;
	st.param.f64 	[param0], %fd135;
	.param .align 16 .b8 retval0[16];
	call.uni (retval0), 
	__internal_trig_reduction_slowpathd, 
	(
	param0
	);
	ld.param.f64 	%fd1280, [retval0];
	ld.param.b32 	%r395, [retval0+8];
	} // callseq 18
$L__BB1_107:
	add.s32 	%r396, %r395, 1;
$L__BB1_108:
	shl.b32 	%r265, %r396, 6;
	cvt.u64.u32 	%rd73, %r265;
	and.b64  	%rd74, %rd73, 64;
	add.s64 	%rd76, %rd71, %rd74;
	mul.rn.f64 	%fd807, %fd1280, %fd1280;
	and.b32  	%r266, %r396, 1;
	setp.eq.b32 	%p163, %r266, 1;
	selp.f64 	%fd808, 0dBDA8FF8320FD8164, 0d3DE5DB65F9785EBA, %p163;
	ld.global.nc.v2.f64 	{%fd809, %fd810}, [%rd76];
	fma.rn.f64 	%fd811, %fd808, %fd807, %fd809;
	fma.rn.f64 	%fd812, %fd811, %fd807, %fd810;
	ld.global.nc.v2.f64 	{%fd813, %fd814}, [%rd76+16];
	fma.rn.f64 	%fd815, %fd812, %fd807, %fd813;
	fma.rn.f64 	%fd816, %fd815, %fd807, %fd814;
	ld.global.nc.v2.f64 	{%fd817, %fd818}, [%rd76+32];
	fma.rn.f64 	%fd819, %fd816, %fd807, %fd817;
	fma.rn.f64 	%fd820, %fd819, %fd807, %fd818;
	fma.rn.f64 	%fd821, %fd820, %fd1280, %fd1280;
	fma.rn.f64 	%fd822, %fd820, %fd807, 0d3FF0000000000000;
	selp.f64 	%fd823, %fd822, %fd821, %p163;
	and.b32  	%r267, %r396, 2;
	setp.eq.s32 	%p164, %r267, 0;
	mov.f64 	%fd824, 0d0000000000000000;
	sub.f64 	%fd825, %fd824, %fd823;
	selp.f64 	%fd164, %fd823, %fd825, %p164;
	@%p156 bra 	$L__BB1_110;
	mov.f64 	%fd831, 0d0000000000000000;
	mul.rn.f64 	%fd1282, %fd136, %fd831;
	mov.b32 	%r398, 1;
	bra.uni 	$L__BB1_113;
$L__BB1_110:
	mul.f64 	%fd826, %fd136, 0d3FE45F306DC9C883;
	cvt.rni.s32.f64 	%r397, %fd826;
	cvt.rn.f64.s32 	%fd827, %r397;
	fma.rn.f64 	%fd828, %fd827, 0dBFF921FB54442D18, %fd136;
	fma.rn.f64 	%fd829, %fd827, 0dBC91A62633145C00, %fd828;
	fma.rn.f64 	%fd1282, %fd827, 0dB97B839A252049C0, %fd829;
	setp.ltu.f64 	%p165, %fd153, 0d41E0000000000000;
	@%p165 bra 	$L__BB1_112;
	{ // callseq 19, 0
	.param .b64 param0;
	st.param.f64 	[param0], %fd136;
	.param .align 16 .b8 retval0[16];
	call.uni (retval0), 
	__internal_trig_reduction_slowpathd, 
	(
	param0
	);
	ld.param.f64 	%fd1282, [retval0];
	ld.param.b32 	%r397, [retval0+8];
	} // callseq 19
$L__BB1_112:
	add.s32 	%r398, %r397, 1;
$L__BB1_113:
	shl.b32 	%r270, %r398, 6;
	cvt.u64.u32 	%rd77, %r270;
	and.b64  	%rd78, %rd77, 64;
	add.s64 	%rd80, %rd71, %rd78;
	mul.rn.f64 	%fd832, %fd1282, %fd1282;
	and.b32  	%r271, %r398, 1;
	setp.eq.b32 	%p166, %r271, 1;
	selp.f64 	%fd833, 0dBDA8FF8320FD8164, 0d3DE5DB65F9785EBA, %p166;
	ld.global.nc.v2.f64 	{%fd834, %fd835}, [%rd80];
	fma.rn.f64 	%fd836, %fd833, %fd832, %fd834;
	fma.rn.f64 	%fd837, %fd836, %fd832, %fd835;
	ld.global.nc.v2.f64 	{%fd838, %fd839}, [%rd80+16];
	fma.rn.f64 	%fd840, %fd837, %fd832, %fd838;
	fma.rn.f64 	%fd841, %fd840, %fd832, %fd839;
	ld.global.nc.v2.f64 	{%fd842, %fd843}, [%rd80+32];
	fma.rn.f64 	%fd844, %fd841, %fd832, %fd842;
	fma.rn.f64 	%fd845, %fd844, %fd832, %fd843;
	fma.rn.f64 	%fd846, %fd845, %fd1282, %fd1282;
	fma.rn.f64 	%fd847, %fd845, %fd832, 0d3FF0000000000000;
	selp.f64 	%fd848, %fd847, %fd846, %p166;
	and.b32  	%r272, %r398, 2;
	setp.eq.s32 	%p167, %r272, 0;
	mov.f64 	%fd849, 0d0000000000000000;
	sub.f64 	%fd850, %fd849, %fd848;
	selp.f64 	%fd851, %fd848, %fd850, %p167;
	mul.f64 	%fd852, %fd50, %fd851;
	fma.rn.f64 	%fd853, %fd43, %fd164, %fd852;
	mul.f64 	%fd854, %fd132, %fd853;
	sub.f64 	%fd855, %fd158, %fd854;
	mul.f64 	%fd856, %fd132, %fd24;
	mul.f64 	%fd857, %fd856, %fd133;
	sub.f64 	%fd858, %fd132, %fd857;
	fma.rn.f64 	%fd859, %fd24, %fd27, %fd858;
	div.rn.f64 	%fd860, %fd855, %fd859;
	mul.f64 	%fd170, %fd1249, %fd860;
	add.f64 	%fd861, %fd1249, %fd5;
	mul.f64 	%fd862, %fd1249, %fd10;
	mul.f64 	%fd863, %fd862, 0d3FCA12F684BDA12F;
	sub.f64 	%fd864, %fd3, %fd863;
	fma.rn.f64 	%fd865, %fd56, 0d3FC999999999999A, %fd10;
	mul.f64 	%fd866, %fd1249, %fd865;
	fma.rn.f64 	%fd867, %fd866, 0d4004000000000000, %fd864;
	fma.rn.f64 	%fd868, %fd56, 0d3FB3333333333333, %fd10;
	fma.rn.f64 	%fd869, %fd93, 0d3FCCCCCCCCCCCCCD, %fd868;
	mul.f64 	%fd870, %fd1249, %fd869;
	mul.f64 	%fd871, %fd870, 0d4004BDA12F684BDA;
	sub.f64 	%fd872, %fd867, %fd871;
	fma.rn.f64 	%fd171, %fd137, 0d3FF4BDA12F684BDA, %fd872;
	mul.f64 	%fd873, %fd56, 0d3FCA12F684BDA12F;
	sub.f64 	%fd874, %fd10, %fd873;
	fma.rn.f64 	%fd875, %fd93, 0d4004000000000000, %fd874;
	mul.f64 	%fd876, %fd131, 0d4004BDA12F684BDA;
	sub.f64 	%fd877, %fd875, %fd876;
	fma.rn.f64 	%fd172, %fd170, 0d3FF4BDA12F684BDA, %fd877;
	rcp.rn.f64 	%fd173, %fd171;
	mul.f64 	%fd174, %fd861, 0d401921FB54442D18;
	fma.rn.f64 	%fd175, %fd861, %fd7, %fd8;
	{
	.reg .b32 %temp; 
	mov.b64 	{%temp, %r72}, %fd173;
	}
	abs.f64 	%fd176, %fd173;
	setp.neu.f64 	%p168, %fd173, 0d0000000000000000;
	@%p168 bra 	$L__BB1_115;
	setp.eq.s64 	%p172, %rd2, -9223372036854775808;
	abs.f64 	%fd886, %fd14;
	setp.neu.f64 	%p173, %fd886, 0d3FE0000000000000;
	and.pred  	%p13, %p173, %p172;
	selp.b32 	%r273, %r72, 0, %p13;
	setp.lt.s32 	%p174, %r4, 0;
	or.b32  	%r274, %r273, 2146435072;
	selp.b32 	%r275, %r274, %r273, %p174;
	mov.b32 	%r276, 0;
	mov.b64 	%fd1284, {%r276, %r275};
	bra.uni 	$L__BB1_116;
$L__BB1_115:
	{ // callseq 20, 0
	.param .b64 param0;
	st.param.f64 	[param0], %fd176;
	.param .b64 param1;
	st.param.f64 	[param1], %fd14;
	.param .b64 retval0;
	call.uni (retval0), 
	__internal_accurate_pow, 
	(
	param0, 
	param1
	);
	ld.param.f64 	%fd878, [retval0];
	} // callseq 20
	setp.lt.s32 	%p169, %r72, 0;
	cvt.rzi.f64.f64 	%fd880, %fd14;
	setp.neu.f64 	%p170, %fd14, %fd880;
	neg.f64 	%fd882, %fd878;
	setp.eq.s64 	%p171, %rd2, -9223372036854775808;
	selp.f64 	%fd883, %fd882, %fd878, %p171;
	selp.f64 	%fd884, %fd883, %fd878, %p169;
	selp.f64 	%fd885, 0dFFF8000000000000, %fd884, %p170;
	selp.f64 	%fd1284, %fd885, %fd884, %p169;
	mov.pred 	%p13, %p15;
$L__BB1_116:
	add.f64 	%fd887, %fd173, %fd14;
	{
	.reg .b32 %temp; 
	mov.b64 	{%temp, %r277}, %fd887;
	}
	and.b32  	%r278, %r277, 2146435072;
	setp.ne.s32 	%p175, %r278, 2146435072;
	@%p175 bra 	$L__BB1_123;
	setp.num.f64 	%p176, %fd173, %fd173;
	setp.num.f64 	%p177, %fd14, %fd14;
	and.pred  	%p178, %p176, %p177;
	@%p178 bra 	$L__BB1_119;
	add.rn.f64 	%fd1284, %fd173, %fd14;
	bra.uni 	$L__BB1_123;
$L__BB1_119:
	abs.f64 	%fd888, %fd14;
	setp.neu.f64 	%p179, %fd888, 0d7FF0000000000000;
	@%p179 bra 	$L__BB1_121;
	setp.gt.f64 	%p184, %fd176, 0d3FF0000000000000;
	selp.b32 	%r286, 2146435072, 0, %p184;
	setp.lt.s32 	%p185, %r4, 0;
	xor.b32  	%r287, %r286, 2146435072;
	selp.b32 	%r288, %r287, %r286, %p185;
	setp.eq.f64 	%p186, %fd173, 0dBFF0000000000000;
	selp.b32 	%r289, 1072693248, %r288, %p186;
	mov.b32 	%r290, 0;
	mov.b64 	%fd1284, {%r290, %r289};
	bra.uni 	$L__BB1_123;
$L__BB1_121:
	setp.neu.f64 	%p180, %fd176, 0d7FF0000000000000;
	@%p180 bra 	$L__BB1_123;
	setp.lt.s32 	%p181, %r72, 0;
	setp.lt.s32 	%p182, %r4, 0;
	selp.b32 	%r279, 0, 2146435072, %p182;
	and.b32  	%r280, %r4, 2147483647;
	setp.ne.s32 	%p183, %r280, 1071644672;
	or.b32  	%r281, %r279, -2147483648;
	selp.b32 	%r282, %r281, %r279, %p183;
	selp.b32 	%r283, %r282, %r279, %p13;
	selp.b32 	%r284, %r283, %r279, %p181;
	mov.b32 	%r285, 0;
	mov.b64 	%fd1284, {%r285, %r284};
$L__BB1_123:
	setp.eq.f64 	%p187, %fd14, 0d0000000000000000;
	setp.eq.f64 	%p188, %fd173, 0d3FF0000000000000;
	selp.f64 	%fd889, 0d3FF0000000000000, %fd1284, %p187;
	selp.f64 	%fd890, 0d3FF0000000000000, %fd889, %p188;
	fma.rn.f64 	%fd891, %fd172, %fd12, %fd11;
	mul.f64 	%fd892, %fd891, %fd890;
	fma.rn.f64 	%fd893, %fd24, %fd172, 0d3FF0000000000000;
	mul.f64 	%fd894, %fd23, %fd893;
	sub.f64 	%fd895, %fd892, %fd894;
	mul.f64 	%fd896, %fd173, %fd26;
	sub.f64 	%fd897, %fd895, %fd896;
	mul.f64 	%fd898, %fd27, %fd172;
	mul.f64 	%fd899, %fd173, %fd898;
	sub.f64 	%fd184, %fd897, %fd899;
	abs.f64 	%fd185, %fd174;
	setp.neu.f64 	%p189, %fd185, 0d7FF0000000000000;
	@%p189 bra 	$L__BB1_125;
	mov.f64 	%fd905, 0d0000000000000000;
	mul.rn.f64 	%fd1285, %fd174, %fd905;
	mov.b32 	%r399, 0;
	bra.uni 	$L__BB1_127;
$L__BB1_125:
	mul.f64 	%fd900, %fd174, 0d3FE45F306DC9C883;
	cvt.rni.s32.f64 	%r399, %fd900;
	cvt.rn.f64.s32 	%fd901, %r399;
	fma.rn.f64 	%fd902, %fd901, 0dBFF921FB54442D18, %fd174;
	fma.rn.f64 	%fd903, %fd901, 0dBC91A62633145C00, %fd902;
	fma.rn.f64 	%fd1285, %fd901, 0dB97B839A252049C0, %fd903;
	setp.ltu.f64 	%p190, %fd185, 0d41E0000000000000;
	@%p190 bra 	$L__BB1_127;
	{ // callseq 21, 0
	.param .b64 param0;
	st.param.f64 	[param0], %fd174;
	.param .align 16 .b8 retval0[16];
	call.uni (retval0), 
	__internal_trig_reduction_slowpathd, 
	(
	param0
	);
	ld.param.f64 	%fd1285, [retval0];
	ld.param.b32 	%r399, [retval0+8];
	} // callseq 21
$L__BB1_127:
	shl.b32 	%r293, %r399, 6;
	cvt.u64.u32 	%rd81, %r293;
	and.b64  	%rd82, %rd81, 64;
	mov.u64 	%rd83, __cudart_sin_cos_coeffs;
	add.s64 	%rd84, %rd83, %rd82;
	mul.rn.f64 	%fd906, %fd1285, %fd1285;
	and.b32  	%r294, %r399, 1;
	setp.eq.b32 	%p191, %r294, 1;
	selp.f64 	%fd907, 0dBDA8FF8320FD8164, 0d3DE5DB65F9785EBA, %p191;
	ld.global.nc.v2.f64 	{%fd908, %fd909}, [%rd84];
	fma.rn.f64 	%fd910, %fd907, %fd906, %fd908;
	fma.rn.f64 	%fd911, %fd910, %fd906, %fd909;
	ld.global.nc.v2.f64 	{%fd912, %fd913}, [%rd84+16];
	fma.rn.f64 	%fd914, %fd911, %fd906, %fd912;
	fma.rn.f64 	%fd915, %fd914, %fd906, %fd913;
	ld.global.nc.v2.f64 	{%fd916, %fd917}, [%rd84+32];
	fma.rn.f64 	%fd918, %fd915, %fd906, %fd916;
	fma.rn.f64 	%fd919, %fd918, %fd906, %fd917;
	fma.rn.f64 	%fd920, %fd919, %fd1285, %fd1285;
	fma.rn.f64 	%fd921, %fd919, %fd906, 0d3FF0000000000000;
	selp.f64 	%fd922, %fd921, %fd920, %p191;
	and.b32  	%r295, %r399, 2;
	setp.eq.s32 	%p192, %r295, 0;
	mov.f64 	%fd923, 0d0000000000000000;
	sub.f64 	%fd924, %fd923, %fd922;
	selp.f64 	%fd190, %fd922, %fd924, %p192;
	abs.f64 	%fd191, %fd175;
	setp.neu.f64 	%p193, %fd191, 0d7FF0000000000000;
	@%p193 bra 	$L__BB1_129;
	mov.f64 	%fd930, 0d0000000000000000;
	mul.rn.f64 	%fd1286, %fd175, %fd930;
	mov.b32 	%r400, 0;
	bra.uni 	$L__BB1_131;
$L__BB1_129:
	mul.f64 	%fd925, %fd175, 0d3FE45F306DC9C883;
	cvt.rni.s32.f64 	%r400, %fd925;
	cvt.rn.f64.s32 	%fd926, %r400;
	fma.rn.f64 	%fd927, %fd926, 0dBFF921FB54442D18, %fd175;
	fma.rn.f64 	%fd928, %fd926, 0dBC91A62633145C00, %fd927;
	fma.rn.f64 	%fd1286, %fd926, 0dB97B839A252049C0, %fd928;
	setp.ltu.f64 	%p194, %fd191, 0d41E0000000000000;
	@%p194 bra 	$L__BB1_131;
	{ // callseq 22, 0
	.param .b64 param0;
	st.param.f64 	[param0], %fd175;
	.param .align 16 .b8 retval0[16];
	call.uni (retval0), 
	__internal_trig_reduction_slowpathd, 
	(
	param0
	);
	ld.param.f64 	%fd1286, [retval0];
	ld.param.b32 	%r400, [retval0+8];
	} // callseq 22
$L__BB1_131:
	add.f64 	%fd931, %fd1249, %fd5;
	mul.f64 	%fd196, %fd931, 0d401921FB54442D18;
	shl.b32 	%r298, %r400, 6;
	cvt.u64.u32 	%rd85, %r298;
	and.b64  	%rd86, %rd85, 64;
	mov.u64 	%rd87, __cudart_sin_cos_coeffs;
	add.s64 	%rd88, %rd87, %rd86;
	mul.rn.f64 	%fd932, %fd1286, %fd1286;
	and.b32  	%r299, %r400, 1;
	setp.eq.b32 	%p196, %r299, 1;
	selp.f64 	%fd933, 0dBDA8FF8320FD8164, 0d3DE5DB65F9785EBA, %p196;
	ld.global.nc.v2.f64 	{%fd934, %fd935}, [%rd88];
	fma.rn.f64 	%fd936, %fd933, %fd932, %fd934;
	fma.rn.f64 	%fd937, %fd936, %fd932, %fd935;
	ld.global.nc.v2.f64 	{%fd938, %fd939}, [%rd88+16];
	fma.rn.f64 	%fd940, %fd937, %fd932, %fd938;
	fma.rn.f64 	%fd941, %fd940, %fd932, %fd939;
	ld.global.nc.v2.f64 	{%fd942, %fd943}, [%rd88+32];
	fma.rn.f64 	%fd944, %fd941, %fd932, %fd942;
	fma.rn.f64 	%fd945, %fd944, %fd932, %fd943;
	fma.rn.f64 	%fd946, %fd945, %fd1286, %fd1286;
	fma.rn.f64 	%fd947, %fd945, %fd932, 0d3FF0000000000000;
	selp.f64 	%fd948, %fd947, %fd946, %p196;
	and.b32  	%r300, %r400, 2;
	setp.eq.s32 	%p197, %r300, 0;
	mov.f64 	%fd949, 0d0000000000000000;
	sub.f64 	%fd950, %fd949, %fd948;
	selp.f64 	%fd951, %fd948, %fd950, %p197;
	mul.f64 	%fd952, %fd36, %fd951;
	fma.rn.f64 	%fd953, %fd29, %fd190, %fd952;
	fma.rn.f64 	%fd954, %fd24, %fd172, 0d3FF0000000000000;
	mul.f64 	%fd955, %fd954, %fd953;
	mul.f64 	%fd956, %fd24, 0dBFE0000000000000;
	fma.rn.f64 	%fd957, %fd172, %fd956, 0d3FF8000000000000;
	mul.f64 	%fd958, %fd172, %fd957;
	mul.f64 	%fd959, %fd172, %fd958;
	sub.f64 	%fd960, %fd184, %fd959;
	sub.f64 	%fd197, %fd960, %fd955;
	@%p189 bra 	$L__BB1_133;
	mov.f64 	%fd966, 0d0000000000000000;
	mul.rn.f64 	%fd1288, %fd196, %fd966;
	mov.b32 	%r402, 1;
	bra.uni 	$L__BB1_136;
$L__BB1_133:
	mul.f64 	%fd961, %fd196, 0d3FE45F306DC9C883;
	cvt.rni.s32.f64 	%r401, %fd961;
	cvt.rn.f64.s32 	%fd962, %r401;
	fma.rn.f64 	%fd963, %fd962, 0dBFF921FB54442D18, %fd196;
	fma.rn.f64 	%fd964, %fd962, 0dBC91A62633145C00, %fd963;
	fma.rn.f64 	%fd1288, %fd962, 0dB97B839A252049C0, %fd964;
	setp.ltu.f64 	%p198, %fd185, 0d41E0000000000000;
	@%p198 bra 	$L__BB1_135;
	{ // callseq 23, 0
	.param .b64 param0;
	st.param.f64 	[param0], %fd196;
	.param .align 16 .b8 retval0[16];
	call.uni (retval0), 
	__internal_trig_reduction_slowpathd, 
	(
	param0
	);
	ld.param.f64 	%fd1288, [retval0];
	ld.param.b32 	%r401, [retval0+8];
	} // callseq 23
$L__BB1_135:
	add.s32 	%r402, %r401, 1;
$L__BB1_136:
	shl.b32 	%r303, %r402, 6;
	cvt.u64.u32 	%rd89, %r303;
	and.b64  	%rd90, %rd89, 64;
	mov.u64 	%rd91, __cudart_sin_cos_coeffs;
	add.s64 	%rd92, %rd91, %rd90;
	mul.rn.f64 	%fd967, %fd1288, %fd1288;
	and.b32  	%r304, %r402, 1;
	setp.eq.b32 	%p200, %r304, 1;
	selp.f64 	%fd968, 0dBDA8FF8320FD8164, 0d3DE5DB65F9785EBA, %p200;
	ld.global.nc.v2.f64 	{%fd969, %fd970}, [%rd92];
	fma.rn.f64 	%fd971, %fd968, %fd967, %fd969;
	fma.rn.f64 	%fd972, %fd971, %fd967, %fd970;
	ld.global.nc.v2.f64 	{%fd973, %fd974}, [%rd92+16];
	fma.rn.f64 	%fd975, %fd972, %fd967, %fd973;
	fma.rn.f64 	%fd976, %fd975, %fd967, %fd974;
	ld.global.nc.v2.f64 	{%fd977, %fd978}, [%rd92+32];
	fma.rn.f64 	%fd979, %fd976, %fd967, %fd977;
	fma.rn.f64 	%fd980, %fd979, %fd967, %fd978;
	fma.rn.f64 	%fd981, %fd980, %fd1288, %fd1288;
	fma.rn.f64 	%fd982, %fd980, %fd967, 0d3FF0000000000000;
	selp.f64 	%fd983, %fd982, %fd981, %p200;
	and.b32  	%r305, %r402, 2;
	setp.eq.s32 	%p201, %r305, 0;
	mov.f64 	%fd984, 0d0000000000000000;
	sub.f64 	%fd985, %fd984, %fd983;
	selp.f64 	%fd203, %fd983, %fd985, %p201;
	@%p193 bra 	$L__BB1_138;
	mov.f64 	%fd991, 0d0000000000000000;
	mul.rn.f64 	%fd1290, %fd175, %fd991;
	mov.b32 	%r404, 1;
	bra.uni 	$L__BB1_141;
$L__BB1_138:
	mul.f64 	%fd986, %fd175, 0d3FE45F306DC9C883;
	cvt.rni.s32.f64 	%r403, %fd986;
	cvt.rn.f64.s32 	%fd987, %r403;
	fma.rn.f64 	%fd988, %fd987, 0dBFF921FB54442D18, %fd175;
	fma.rn.f64 	%fd989, %fd987, 0dBC91A62633145C00, %fd988;
	fma.rn.f64 	%fd1290, %fd987, 0dB97B839A252049C0, %fd989;
	setp.ltu.f64 	%p202, %fd191, 0d41E0000000000000;
	@%p202 bra 	$L__BB1_140;
	{ // callseq 24, 0
	.param .b64 param0;
	st.param.f64 	[param0], %fd175;
	.param .align 16 .b8 retval0[16];
	call.uni (retval0), 
	__internal_trig_reduction_slowpathd, 
	(
	param0
	);
	ld.param.f64 	%fd1290, [retval0];
	ld.param.b32 	%r403, [retval0+8];
	} // callseq 24
$L__BB1_140:
	add.s32 	%r404, %r403, 1;
$L__BB1_141:
	shl.b32 	%r308, %r404, 6;
	cvt.u64.u32 	%rd93, %r308;
	and.b64  	%rd94, %rd93, 64;
	add.s64 	%rd96, %rd91, %rd94;
	mul.rn.f64 	%fd992, %fd1290, %fd1290;
	and.b32  	%r309, %r404, 1;
	setp.eq.b32 	%p203, %r309, 1;
	selp.f64 	%fd993, 0dBDA8FF8320FD8164, 0d3DE5DB65F9785EBA, %p203;
	ld.global.nc.v2.f64 	{%fd994, %fd995}, [%rd96];
	fma.rn.f64 	%fd996, %fd993, %fd992, %fd994;
	fma.rn.f64 	%fd997, %fd996, %fd992, %fd995;
	ld.global.nc.v2.f64 	{%fd998, %fd999}, [%rd96+16];
	fma.rn.f64 	%fd1000, %fd997, %fd992, %fd998;
	fma.rn.f64 	%fd1001, %fd1000, %fd992, %fd999;
	ld.global.nc.v2.f64 	{%fd1002, %fd1003}, [%rd96+32];
	fma.rn.f64 	%fd1004, %fd1001, %fd992, %fd1002;
	fma.rn.f64 	%fd1005, %fd1004, %fd992, %fd1003;
	fma.rn.f64 	%fd1006, %fd1005, %fd1290, %fd1290;
	fma.rn.f64 	%fd1007, %fd1005, %fd992, 0d3FF0000000000000;
	selp.f64 	%fd1008, %fd1007, %fd1006, %p203;
	and.b32  	%r310, %r404, 2;
	setp.eq.s32 	%p204, %r310, 0;
	mov.f64 	%fd1009, 0d0000000000000000;
	sub.f64 	%fd1010, %fd1009, %fd1008;
	selp.f64 	%fd1011, %fd1008, %fd1010, %p204;
	mul.f64 	%fd1012, %fd50, %fd1011;
	fma.rn.f64 	%fd1013, %fd43, %fd203, %fd1012;
	mul.f64 	%fd1014, %fd171, %fd1013;
	sub.f64 	%fd1015, %fd197, %fd1014;
	mul.f64 	%fd1016, %fd171, %fd24;
	mul.f64 	%fd1017, %fd1016, %fd172;
	sub.f64 	%fd1018, %fd171, %fd1017;
	mul.f64 	%fd209, %fd24, %fd27;
	add.f64 	%fd1019, %fd1018, %fd209;
	div.rn.f64 	%fd1020, %fd1015, %fd1019;
	mul.f64 	%fd210, %fd1249, %fd1020;
	fma.rn.f64 	%fd1021, %fd1249, 0d3FEC000000000000, %fd5;
	mul.f64 	%fd1022, %fd1249, %fd10;
	fma.rn.f64 	%fd1023, %fd1022, 0d3F9E3425ED097B42, %fd3;
	fma.rn.f64 	%fd1024, %fd56, 0d3FC999999999999A, %fd10;
	mul.f64 	%fd211, %fd1249, %fd1024;
	fma.rn.f64 	%fd1025, %fd211, 0d3FD5E00000000000, %fd1023;
	fma.rn.f64 	%fd1026, %fd56, 0d3FB3333333333333, %fd10;
	fma.rn.f64 	%fd1027, %fd93, 0d3FCCCCCCCCCCCCCD, %fd1026;
	mul.f64 	%fd212, %fd1249, %fd1027;
	fma.rn.f64 	%fd1028, %fd212, 0d3FA54BDA12F684BE, %fd1025;
	fma.rn.f64 	%fd1029, %fd137, 0d3FD99F425ED097B4, %fd1028;
	mul.f64 	%fd213, %fd1249, %fd172;
	fma.rn.f64 	%fd214, %fd213, 0d3FAFA00000000000, %fd1029;
	fma.rn.f64 	%fd1030, %fd56, 0d3F9E3425ED097B42, %fd10;
	fma.rn.f64 	%fd1031, %fd93, 0d3FD5E00000000000, %fd1030;
	fma.rn.f64 	%fd1032, %fd131, 0d3FA54BDA12F684BE, %fd1031;
	fma.rn.f64 	%fd1033, %fd170, 0d3FD99F425ED097B4, %fd1032;
	fma.rn.f64 	%fd215, %fd210, 0d3FAFA00000000000, %fd1033;
	rcp.rn.f64 	%fd216, %fd214;
	mul.f64 	%fd217, %fd1021, 0d401921FB54442D18;
	fma.rn.f64 	%fd218, %fd1021, %fd7, %fd8;
	fma.rn.f64 	%fd219, %fd215, %fd12, %fd11;
	{
	.reg .b32 %temp; 
	mov.b64 	{%temp, %r89}, %fd216;
	}
	abs.f64 	%fd220, %fd216;
	setp.neu.f64 	%p205, %fd216, 0d0000000000000000;
	@%p205 bra 	$L__BB1_143;
	setp.eq.s64 	%p209, %rd2, -9223372036854775808;
	abs.f64 	%fd1042, %fd14;
	setp.neu.f64 	%p210, %fd1042, 0d3FE0000000000000;
	and.pred  	%p15, %p210, %p209;
	selp.b32 	%r311, %r89, 0, %p15;
	setp.lt.s32 	%p211, %r4, 0;
	or.b32  	%r312, %r311, 2146435072;
	selp.b32 	%r313, %r312, %r311, %p211;
	mov.b32 	%r314, 0;
	mov.b64 	%fd1292, {%r314, %r313};
	bra.uni 	$L__BB1_144;
$L__BB1_143:
	{ // callseq 25, 0
	.param .b64 param0;
	st.param.f64 	[param0], %fd220;
	.param .b64 param1;
	st.param.f64 	[param1], %fd14;
	.param .b64 retval0;
	call.uni (retval0), 
	__internal_accurate_pow, 
	(
	param0, 
	param1
	);
	ld.param.f64 	%fd1034, [retval0];
	} // callseq 25
	setp.lt.s32 	%p206, %r89, 0;
	cvt.rzi.f64.f64 	%fd1036, %fd14;
	setp.neu.f64 	%p207, %fd14, %fd1036;
	neg.f64 	%fd1038, %fd1034;
	setp.eq.s64 	%p208, %rd2, -9223372036854775808;
	selp.f64 	%fd1039, %fd1038, %fd1034, %p208;
	selp.f64 	%fd1040, %fd1039, %fd1034, %p206;
	selp.f64 	%fd1041, 0dFFF8000000000000, %fd1040, %p207;
	selp.f64 	%fd1292, %fd1041, %fd1040, %p206;
$L__BB1_144:
	add.f64 	%fd1043, %fd216, %fd14;
	{
	.reg .b32 %temp; 
	mov.b64 	{%temp, %r315}, %fd1043;
	}
	and.b32  	%r316, %r315, 2146435072;
	setp.ne.s32 	%p212, %r316, 2146435072;
	@%p212 bra 	$L__BB1_151;
	setp.num.f64 	%p213, %fd216, %fd216;
	setp.num.f64 	%p214, %fd14, %fd14;
	and.pred  	%p215, %p213, %p214;
	@%p215 bra 	$L__BB1_147;
	add.rn.f64 	%fd1292, %fd216, %fd14;
	bra.uni 	$L__BB1_151;
$L__BB1_147:
	abs.f64 	%fd1044, %fd14;
	setp.neu.f64 	%p216, %fd1044, 0d7FF0000000000000;
	@%p216 bra 	$L__BB1_149;
	setp.gt.f64 	%p221, %fd220, 0d3FF0000000000000;
	selp.b32 	%r324, 2146435072, 0, %p221;
	setp.lt.s32 	%p222, %r4, 0;
	xor.b32  	%r325, %r324, 2146435072;
	selp.b32 	%r326, %r325, %r324, %p222;
	setp.eq.f64 	%p223, %fd216, 0dBFF0000000000000;
	selp.b32 	%r327, 1072693248, %r326, %p223;
	mov.b32 	%r328, 0;
	mov.b64 	%fd1292, {%r328, %r327};
	bra.uni 	$L__BB1_151;
$L__BB1_149:
	setp.neu.f64 	%p217, %fd220, 0d7FF0000000000000;
	@%p217 bra 	$L__BB1_151;
	setp.lt.s32 	%p218, %r89, 0;
	setp.lt.s32 	%p219, %r4, 0;
	selp.b32 	%r317, 0, 2146435072, %p219;
	and.b32  	%r318, %r4, 2147483647;
	setp.ne.s32 	%p220, %r318, 1071644672;
	or.b32  	%r319, %r317, -2147483648;
	selp.b32 	%r320, %r319, %r317, %p220;
	selp.b32 	%r321, %r320, %r317, %p15;
	selp.b32 	%r322, %r321, %r317, %p218;
	mov.b32 	%r323, 0;
	mov.b64 	%fd1292, {%r323, %r322};
$L__BB1_151:
	setp.eq.f64 	%p224, %fd14, 0d0000000000000000;
	setp.eq.f64 	%p225, %fd216, 0d3FF0000000000000;
	selp.f64 	%fd1045, 0d3FF0000000000000, %fd1292, %p224;
	selp.f64 	%fd1046, 0d3FF0000000000000, %fd1045, %p225;
	mul.f64 	%fd1047, %fd219, %fd1046;
	fma.rn.f64 	%fd228, %fd24, %fd215, 0d3FF0000000000000;
	mul.f64 	%fd1048, %fd23, %fd228;
	sub.f64 	%fd1049, %fd1047, %fd1048;
	mul.f64 	%fd1050, %fd216, %fd26;
	sub.f64 	%fd1051, %fd1049, %fd1050;
	mul.f64 	%fd1052, %fd27, %fd215;
	mul.f64 	%fd1053, %fd216, %fd1052;
	sub.f64 	%fd1054, %fd1051, %fd1053;
	mul.f64 	%fd1055, %fd24, 0dBFE0000000000000;
	fma.rn.f64 	%fd1056, %fd215, %fd1055, 0d3FF8000000000000;
	mul.f64 	%fd1057, %fd215, %fd1056;
	mul.f64 	%fd1058, %fd215, %fd1057;
	sub.f64 	%fd229, %fd1054, %fd1058;
	abs.f64 	%fd230, %fd217;
	setp.neu.f64 	%p226, %fd230, 0d7FF0000000000000;
	@%p226 bra 	$L__BB1_153;
	mov.f64 	%fd1064, 0d0000000000000000;
	mul.rn.f64 	%fd1293, %fd217, %fd1064;
	mov.b32 	%r405, 0;
	bra.uni 	$L__BB1_155;
$L__BB1_153:
	mul.f64 	%fd1059, %fd217, 0d3FE45F306DC9C883;
	cvt.rni.s32.f64 	%r405, %fd1059;
	cvt.rn.f64.s32 	%fd1060, %r405;
	fma.rn.f64 	%fd1061, %fd1060, 0dBFF921FB54442D18, %fd217;
	fma.rn.f64 	%fd1062, %fd1060, 0dBC91A62633145C00, %fd1061;
	fma.rn.f64 	%fd1293, %fd1060, 0dB97B839A252049C0, %fd1062;
	setp.ltu.f64 	%p227, %fd230, 0d41E0000000000000;
	@%p227 bra 	$L__BB1_155;
	{ // callseq 26, 0
	.param .b64 param0;
	st.param.f64 	[param0], %fd217;
	.param .align 16 .b8 retval0[16];
	call.uni (retval0), 
	__internal_trig_reduction_slowpathd, 
	(
	param0
	);
	ld.param.f64 	%fd1293, [retval0];
	ld.param.b32 	%r405, [retval0+8];
	} // callseq 26
$L__BB1_155:
	shl.b32 	%r331, %r405, 6;
	cvt.u64.u32 	%rd97, %r331;
	and.b64  	%rd98, %rd97, 64;
	add.s64 	%rd100, %rd91, %rd98;
	mul.rn.f64 	%fd1065, %fd1293, %fd1293;
	and.b32  	%r332, %r405, 1;
	setp.eq.b32 	%p228, %r332, 1;
	selp.f64 	%fd1066, 0dBDA8FF8320FD8164, 0d3DE5DB65F9785EBA, %p228;
	ld.global.nc.v2.f64 	{%fd1067, %fd1068}, [%rd100];
	fma.rn.f64 	%fd1069, %fd1066, %fd1065, %fd1067;
	fma.rn.f64 	%fd1070, %fd1069, %fd1065, %fd1068;
	ld.global.nc.v2.f64 	{%fd1071, %fd1072}, [%rd100+16];
	fma.rn.f64 	%fd1073, %fd1070, %fd1065, %fd1071;
	fma.rn.f64 	%fd1074, %fd1073, %fd1065, %fd1072;
	ld.global.nc.v2.f64 	{%fd1075, %fd1076}, [%rd100+32];
	fma.rn.f64 	%fd1077, %fd1074, %fd1065, %fd1075;
	fma.rn.f64 	%fd1078, %fd1077, %fd1065, %fd1076;
	fma.rn.f64 	%fd1079, %fd1078, %fd1293, %fd1293;
	fma.rn.f64 	%fd1080, %fd1078, %fd1065, 0d3FF0000000000000;
	selp.f64 	%fd1081, %fd1080, %fd1079, %p228;
	and.b32  	%r333, %r405, 2;
	setp.eq.s32 	%p229, %r333, 0;
	mov.f64 	%fd1082, 0d0000000000000000;
	sub.f64 	%fd1083, %fd1082, %fd1081;
	selp.f64 	%fd1084, %fd1081, %fd1083, %p229;
	mul.f64 	%fd235, %fd29, %fd1084;
	abs.f64 	%fd236, %fd218;
	setp.neu.f64 	%p230, %fd236, 0d7FF0000000000000;
	@%p230 bra 	$L__BB1_157;
	mov.f64 	%fd1090, 0d0000000000000000;
	mul.rn.f64 	%fd1294, %fd218, %fd1090;
	mov.b32 	%r406, 0;
	bra.uni 	$L__BB1_159;
$L__BB1_157:
	mul.f64 	%fd1085, %fd218, 0d3FE45F306DC9C883;
	cvt.rni.s32.f64 	%r406, %fd1085;
	cvt.rn.f64.s32 	%fd1086, %r406;
	fma.rn.f64 	%fd1087, %fd1086, 0dBFF921FB54442D18, %fd218;
	fma.rn.f64 	%fd1088, %fd1086, 0dBC91A62633145C00, %fd1087;
	fma.rn.f64 	%fd1294, %fd1086, 0dB97B839A252049C0, %fd1088;
	setp.ltu.f64 	%p231, %fd236, 0d41E0000000000000;
	@%p231 bra 	$L__BB1_159;
	{ // callseq 27, 0
	.param .b64 param0;
	st.param.f64 	[param0], %fd218;
	.param .align 16 .b8 retval0[16];
	call.uni (retval0), 
	__internal_trig_reduction_slowpathd, 
	(
	param0
	);
	ld.param.f64 	%fd1294, [retval0];
	ld.param.b32 	%r406, [retval0+8];
	} // callseq 27
$L__BB1_159:
	shl.b32 	%r336, %r406, 6;
	cvt.u64.u32 	%rd101, %r336;
	and.b64  	%rd102, %rd101, 64;
	add.s64 	%rd104, %rd91, %rd102;
	mul.rn.f64 	%fd1091, %fd1294, %fd1294;
	and.b32  	%r337, %r406, 1;
	setp.eq.b32 	%p233, %r337, 1;
	selp.f64 	%fd1092, 0dBDA8FF8320FD8164, 0d3DE5DB65F9785EBA, %p233;
	ld.global.nc.v2.f64 	{%fd1093, %fd1094}, [%rd104];
	fma.rn.f64 	%fd1095, %fd1092, %fd1091, %fd1093;
	fma.rn.f64 	%fd1096, %fd1095, %fd1091, %fd1094;
	ld.global.nc.v2.f64 	{%fd1097, %fd1098}, [%rd104+16];
	fma.rn.f64 	%fd1099, %fd1096, %fd1091, %fd1097;
	fma.rn.f64 	%fd1100, %fd1099, %fd1091, %fd1098;
	ld.global.nc.v2.f64 	{%fd1101, %fd1102}, [%rd104+32];
	fma.rn.f64 	%fd1103, %fd1100, %fd1091, %fd1101;
	fma.rn.f64 	%fd1104, %fd1103, %fd1091, %fd1102;
	fma.rn.f64 	%fd1105, %fd1104, %fd1294, %fd1294;
	fma.rn.f64 	%fd1106, %fd1104, %fd1091, 0d3FF0000000000000;
	selp.f64 	%fd1107, %fd1106, %fd1105, %p233;
	and.b32  	%r338, %r406, 2;
	setp.eq.s32 	%p234, %r338, 0;
	mov.f64 	%fd1108, 0d0000000000000000;
	sub.f64 	%fd1109, %fd1108, %fd1107;
	selp.f64 	%fd1110, %fd1107, %fd1109, %p234;
	fma.rn.f64 	%fd1111, %fd36, %fd1110, %fd235;
	mul.f64 	%fd1112, %fd228, %fd1111;
	sub.f64 	%fd241, %fd229, %fd1112;
	@%p226 bra 	$L__BB1_161;
	mov.f64 	%fd1118, 0d0000000000000000;
	mul.rn.f64 	%fd1296, %fd217, %fd1118;
	mov.b32 	%r408, 1;
	bra.uni 	$L__BB1_164;
$L__BB1_161:
	mul.f64 	%fd1113, %fd217, 0d3FE45F306DC9C883;
	cvt.rni.s32.f64 	%r407, %fd1113;
	cvt.rn.f64.s32 	%fd1114, %r407;
	fma.rn.f64 	%fd1115, %fd1114, 0dBFF921FB54442D18, %fd217;
	fma.rn.f64 	%fd1116, %fd1114, 0dBC91A62633145C00, %fd1115;
	fma.rn.f64 	%fd1296, %fd1114, 0dB97B839A252049C0, %fd1116;
	setp.ltu.f64 	%p235, %fd230, 0d41E0000000000000;
	@%p235 bra 	$L__BB1_163;
	{ // callseq 28, 0
	.param .b64 param0;
	st.param.f64 	[param0], %fd217;
	.param .align 16 .b8 retval0[16];
	call.uni (retval0), 
	__internal_trig_reduction_slowpathd, 
	(
	param0
	);
	ld.param.f64 	%fd1296, [retval0];
	ld.param.b32 	%r407, [retval0+8];
	} // callseq 28
$L__BB1_163:
	add.s32 	%r408, %r407, 1;
$L__BB1_164:
	setp.neu.f64 	%p236, %fd236, 0d7FF0000000000000;
	shl.b32 	%r341, %r408, 6;
	cvt.u64.u32 	%rd105, %r341;
	and.b64  	%rd106, %rd105, 64;
	add.s64 	%rd108, %rd91, %rd106;
	mul.rn.f64 	%fd1119, %fd1296, %fd1296;
	and.b32  	%r342, %r408, 1;
	setp.eq.b32 	%p237, %r342, 1;
	selp.f64 	%fd1120, 0dBDA8FF8320FD8164, 0d3DE5DB65F9785EBA, %p237;
	ld.global.nc.v2.f64 	{%fd1121, %fd1122}, [%rd108];
	fma.rn.f64 	%fd1123, %fd1120, %fd1119, %fd1121;
	fma.rn.f64 	%fd1124, %fd1123, %fd1119, %fd1122;
	ld.global.nc.v2.f64 	{%fd1125, %fd1126}, [%rd108+16];
	fma.rn.f64 	%fd1127, %fd1124, %fd1119, %fd1125;
	fma.rn.f64 	%fd1128, %fd1127, %fd1119, %fd1126;
	ld.global.nc.v2.f64 	{%fd1129, %fd1130}, [%rd108+32];
	fma.rn.f64 	%fd1131, %fd1128, %fd1119, %fd1129;
	fma.rn.f64 	%fd1132, %fd1131, %fd1119, %fd1130;
	fma.rn.f64 	%fd1133, %fd1132, %fd1296, %fd1296;
	fma.rn.f64 	%fd1134, %fd1132, %fd1119, 0d3FF0000000000000;
	selp.f64 	%fd1135, %fd1134, %fd1133, %p237;
	and.b32  	%r343, %r408, 2;
	setp.eq.s32 	%p238, %r343, 0;
	mov.f64 	%fd1136, 0d0000000000000000;
	sub.f64 	%fd1137, %fd1136, %fd1135;
	selp.f64 	%fd1138, %fd1135, %fd1137, %p238;
	mul.f64 	%fd247, %fd43, %fd1138;
	@%p236 bra 	$L__BB1_166;
	mov.f64 	%fd1144, 0d0000000000000000;
	mul.rn.f64 	%fd1298, %fd218, %fd1144;
	mov.b32 	%r410, 1;
	bra.uni 	$L__BB1_169;
$L__BB1_166:
	mul.f64 	%fd1139, %fd218, 0d3FE45F306DC9C883;
	cvt.rni.s32.f64 	%r409, %fd1139;
	cvt.rn.f64.s32 	%fd1140, %r409;
	fma.rn.f64 	%fd1141, %fd1140, 0dBFF921FB54442D18, %fd218;
	fma.rn.f64 	%fd1142, %fd1140, 0dBC91A62633145C00, %fd1141;
	fma.rn.f64 	%fd1298, %fd1140, 0dB97B839A252049C0, %fd1142;
	setp.ltu.f64 	%p239, %fd236, 0d41E0000000000000;
	@%p239 bra 	$L__BB1_168;
	{ // callseq 29, 0
	.param .b64 param0;
	st.param.f64 	[param0], %fd218;
	.param .align 16 .b8 retval0[16];
	call.uni (retval0), 
	__internal_trig_reduction_slowpathd, 
	(
	param0
	);
	ld.param.f64 	%fd1298, [retval0];
	ld.param.b32 	%r409, [retval0+8];
	} // callseq 29
$L__BB1_168:
	add.s32 	%r410, %r409, 1;
$L__BB1_169:
	mul.f64 	%fd1145, %fd1249, %fd215;
	shl.b32 	%r346, %r410, 6;
	cvt.u64.u32 	%rd109, %r346;
	and.b64  	%rd110, %rd109, 64;
	add.s64 	%rd112, %rd91, %rd110;
	mul.rn.f64 	%fd1146, %fd1298, %fd1298;
	and.b32  	%r347, %r410, 1;
	setp.eq.b32 	%p240, %r347, 1;
	selp.f64 	%fd1147, 0dBDA8FF8320FD8164, 0d3DE5DB65F9785EBA, %p240;
	ld.global.nc.v2.f64 	{%fd1148, %fd1149}, [%rd112];
	fma.rn.f64 	%fd1150, %fd1147, %fd1146, %fd1148;
	fma.rn.f64 	%fd1151, %fd1150, %fd1146, %fd1149;
	ld.global.nc.v2.f64 	{%fd1152, %fd1153}, [%rd112+16];
	fma.rn.f64 	%fd1154, %fd1151, %fd1146, %fd1152;
	fma.rn.f64 	%fd1155, %fd1154, %fd1146, %fd1153;
	ld.global.nc.v2.f64 	{%fd1156, %fd1157}, [%rd112+32];
	fma.rn.f64 	%fd1158, %fd1155, %fd1146, %fd1156;
	fma.rn.f64 	%fd1159, %fd1158, %fd1146, %fd1157;
	fma.rn.f64 	%fd1160, %fd1159, %fd1298, %fd1298;
	fma.rn.f64 	%fd1161, %fd1159, %fd1146, 0d3FF0000000000000;
	selp.f64 	%fd1162, %fd1161, %fd1160, %p240;
	and.b32  	%r348, %r410, 2;
	setp.eq.s32 	%p241, %r348, 0;
	mov.f64 	%fd1163, 0d0000000000000000;
	sub.f64 	%fd1164, %fd1163, %fd1162;
	selp.f64 	%fd1165, %fd1162, %fd1164, %p241;
	fma.rn.f64 	%fd1166, %fd50, %fd1165, %fd247;
	mul.f64 	%fd1167, %fd214, %fd1166;
	sub.f64 	%fd1168, %fd241, %fd1167;
	mul.f64 	%fd1169, %fd214, %fd24;
	mul.f64 	%fd1170, %fd1169, %fd215;
	sub.f64 	%fd1171, %fd214, %fd1170;
	add.f64 	%fd1172, %fd1171, %fd209;
	div.rn.f64 	%fd1173, %fd1168, %fd1172;
	mul.f64 	%fd1174, %fd1249, %fd1173;
	mul.f64 	%fd1175, %fd1249, %fd10;
	fma.rn.f64 	%fd1176, %fd1175, 0d3FB90EE643B990EE, %fd3;
	mul.f64 	%fd1177, %fd211, 0d0000000000000000;
	add.f64 	%fd1178, %fd1176, %fd1177;
	fma.rn.f64 	%fd1179, %fd212, 0d3FD9C3D02E2BB280, %fd1178;
	fma.rn.f64 	%fd1180, %fd137, 0d3FCAEF9F76166929, %fd1179;
	fma.rn.f64 	%fd1181, %fd213, 0d0000000000000000, %fd1180;
	fma.rn.f64 	%fd253, %fd1145, 0d3FD280A685DAB4B0, %fd1181;
	fma.rn.f64 	%fd1182, %fd56, 0d3FB90EE643B990EE, %fd10;
	mul.f64 	%fd1183, %fd93, 0d0000000000000000;
	add.f64 	%fd1184, %fd1182, %fd1183;
	fma.rn.f64 	%fd1185, %fd131, 0d3FD9C3D02E2BB280, %fd1184;
	fma.rn.f64 	%fd1186, %fd170, 0d3FCAEF9F76166929, %fd1185;
	fma.rn.f64 	%fd1187, %fd210, 0d0000000000000000, %fd1186;
	fma.rn.f64 	%fd254, %fd1174, 0d3FD280A685DAB4B0, %fd1187;
	mul.f64 	%fd1188, %fd1175, 0d3F71965965965970;
	sub.f64 	%fd1189, %fd1177, %fd1188;
	fma.rn.f64 	%fd1190, %fd212, 0d3F931DDB9AF15610, %fd1189;
	mul.f64 	%fd1191, %fd137, 0d3FA17CC48676F310;
	sub.f64 	%fd1192, %fd1190, %fd1191;
	mul.f64 	%fd1193, %fd213, 0d3F93C92492492492;
	sub.f64 	%fd1194, %fd1192, %fd1193;
	fma.rn.f64 	%fd1195, %fd1145, 0d3FA405342ED5A580, %fd1194;
	abs.f64 	%fd1196, %fd1195;
	add.f64 	%fd1197, %fd1196, 0d39B4484BFEEBC2A0;
	mul.f64 	%fd1198, %fd56, 0d3F71965965965970;
	sub.f64 	%fd1199, %fd1183, %fd1198;
	fma.rn.f64 	%fd1200, %fd131, 0d3F931DDB9AF15610, %fd1199;
	mul.f64 	%fd1201, %fd170, 0d3FA17CC48676F310;
	sub.f64 	%fd1202, %fd1200, %fd1201;
	mul.f64 	%fd1203, %fd210, 0d3F93C92492492492;
	sub.f64 	%fd1204, %fd1202, %fd1203;
	fma.rn.f64 	%fd1205, %fd1174, 0d3FA405342ED5A580, %fd1204;
	abs.f64 	%fd1206, %fd1205;
	add.f64 	%fd1207, %fd1206, 0d39B4484BFEEBC2A0;
	abs.f64 	%fd1208, %fd3;
	mul.f64 	%fd1209, %fd1208, 0d3DDB7CDFD9D7BDBB;
	abs.f64 	%fd1210, %fd253;
	mul.f64 	%fd1211, %fd1210, 0d3DDB7CDFD9D7BDBB;
	abs.f64 	%fd1212, %fd10;
	mul.f64 	%fd1213, %fd1212, 0d3DDB7CDFD9D7BDBB;
	abs.f64 	%fd1214, %fd254;
	mul.f64 	%fd1215, %fd1214, 0d3DDB7CDFD9D7BDBB;
	min.f64 	%fd1216, %fd1209, %fd1211;
	min.f64 	%fd1217, %fd1213, %fd1215;
	max.f64 	%fd1218, %fd1216, 0d01A56E1FC2F8F359;
	setp.gt.f64 	%p242, %fd1217, %fd1218;
	selp.f64 	%fd1219, %fd1217, %fd1218, %p242;
	setp.gtu.f64 	%p243, %fd1219, 0d3DDB7CDFD9D7BDBB;
	selp.f64 	%fd1220, %fd1217, 0d3DDB7CDFD9D7BDBB, %p243;
	selp.f64 	%fd1221, %fd1216, 0d3DDB7CDFD9D7BDBB, %p243;
	div.rn.f64 	%fd1222, %fd1221, %fd1197;
	min.f64 	%fd1223, %fd1222, 0d7E37E43C8800759C;
	div.rn.f64 	%fd1224, %fd1220, %fd1207;
	setp.lt.f64 	%p244, %fd1224, %fd1223;
	selp.f64 	%fd255, %fd1224, %fd1223, %p244;
	setp.ltu.f64 	%p245, %fd255, 0d3FF0000000000000;
	@%p245 bra 	$L__BB1_171;
	{
	.reg .b32 %temp; 
	mov.b64 	{%temp, %r361}, %fd255;
	}
	setp.lt.s32 	%p256, %r361, 0;
	{ // callseq 31, 0
	.param .b64 param0;
	st.param.f64 	[param0], %fd255;
	.param .b64 param1;
	st.param.f64 	[param1], 0d3FC999999999999A;
	.param .b64 retval0;
	call.uni (retval0), 
	__internal_accurate_pow, 
	(
	param0, 
	param1
	);
	ld.param.f64 	%fd1229, [retval0];
	} // callseq 31
	selp.f64 	%fd1231, 0dFFF8000000000000, %fd1229, %p256;
	add.f64 	%fd1232, %fd255, 0d3FC999999999999A;
	{
	.reg .b32 %temp; 
	mov.b64 	{%temp, %r362}, %fd1232;
	}
	and.b32  	%r363, %r362, 2146435072;
	setp.eq.s32 	%p257, %r363, 2146435072;
	setp.eq.f64 	%p258, %fd255, 0d7FF0000000000000;
	or.b32  	%r364, %r2, -2147483648;
	selp.b32 	%r365, %r364, %r2, %p2;
	selp.b32 	%r366, %r365, %r2, %p256;
	mov.b32 	%r367, 0;
	mov.b64 	%fd1233, {%r367, %r366};
	selp.f64 	%fd1234, %fd1233, %fd1231, %p258;
	selp.f64 	%fd1235, %fd1234, %fd1231, %p257;
	setp.eq.f64 	%p259, %fd255, 0d3FF0000000000000;
	selp.f64 	%fd1301, 0d3FF0000000000000, %fd1235, %p259;
	bra.uni 	$L__BB1_180;
$L__BB1_171:
	{
	.reg .b32 %temp; 
	mov.b64 	{%temp, %r106}, %fd255;
	}
	abs.f64 	%fd257, %fd255;
	setp.neu.f64 	%p246, %fd255, 0d0000000000000000;
	@%p246 bra 	$L__BB1_173;
	setp.lt.s32 	%p248, %r1, 0;
	and.b32  	%r349, %r1, 2146435072;
	setp.eq.s32 	%p249, %r349, 1072693248;
	selp.b32 	%r350, %r106, 0, %p249;
	or.b32  	%r351, %r350, 2146435072;
	selp.b32 	%r352, %r351, %r350, %p248;
	mov.b32 	%r353, 0;
	mov.b64 	%fd1300, {%r353, %r352};
	bra.uni 	$L__BB1_174;
$L__BB1_173:
	setp.lt.s32 	%p247, %r106, 0;
	{ // callseq 30, 0
	.param .b64 param0;
	st.param.f64 	[param0], %fd257;
	.param .b64 param1;
	st.param.f64 	[param1], 0d3FD0000000000000;
	.param .b64 retval0;
	call.uni (retval0), 
	__internal_accurate_pow, 
	(
	param0, 
	param1
	);
	ld.param.f64 	%fd1225, [retval0];
	} // callseq 30
	selp.f64 	%fd1300, 0dFFF8000000000000, %fd1225, %p247;
$L__BB1_174:
	add.f64 	%fd1227, %fd255, 0d3FD0000000000000;
	{
	.reg .b32 %temp; 
	mov.b64 	{%temp, %r354}, %fd1227;
	}
	and.b32  	%r355, %r354, 2146435072;
	setp.ne.s32 	%p250, %r355, 2146435072;
	@%p250 bra 	$L__BB1_179;
	setp.num.f64 	%p251, %fd255, %fd255;
	@%p251 bra 	$L__BB1_177;
	mov.f64 	%fd1228, 0d3FD0000000000000;
	add.rn.f64 	%fd1300, %fd255, %fd1228;
	bra.uni 	$L__BB1_179;
$L__BB1_177:
	setp.neu.f64 	%p252, %fd257, 0d7FF0000000000000;
	@%p252 bra 	$L__BB1_179;
	setp.lt.s32 	%p253, %r106, 0;
	setp.lt.s32 	%p254, %r1, 0;
	selp.b32 	%r356, 0, 2146435072, %p254;
	or.b32  	%r357, %r356, -2147483648;
	selp.b32 	%r358, %r357, %r356, %p1;
	selp.b32 	%r359, %r358, %r356, %p253;
	mov.b32 	%r360, 0;
	mov.b64 	%fd1300, {%r360, %r359};
$L__BB1_179:
	setp.eq.f64 	%p255, %fd255, 0d3FF0000000000000;
	selp.f64 	%fd1301, 0d3FF0000000000000, %fd1300, %p255;
$L__BB1_180:
	ld.param.u64 	%rd126, [_Z9OdeSolverPdS_S_S_Pi_param_1];
	cvta.to.global.u64 	%rd113, %rd126;
	mov.u32 	%r368, %ctaid.x;
	mov.u32 	%r369, %ntid.x;
	mov.u32 	%r370, %tid.x;
	mad.lo.s32 	%r107, %r368, %r369, %r370;
	mul.wide.s32 	%rd114, %r107, 8;
	add.s64 	%rd3, %rd113, %rd114;
	setp.ltu.f64 	%p260, %fd255, 0d3FF0000000000000;
	mul.f64 	%fd266, %fd1301, 0d3FECCCCCCCCCCCCD;
	abs.f64 	%fd1236, %fd266;
	setp.equ.f64 	%p261, %fd1236, 0d7FF0000000000000;
	or.pred  	%p262, %p260, %p261;
	@%p262 bra 	$L__BB1_182;
	ld.param.u64 	%rd124, [_Z9OdeSolverPdS_S_S_Pi_param_0];
	st.global.f64 	[%rd3], %fd253;
	st.global.f64 	[%rd3+131072], %fd254;
	cvta.to.global.u64 	%rd115, %rd124;
	add.s64 	%rd117, %rd115, %rd114;
	ld.global.f64 	%fd1237, [%rd117];
	add.f64 	%fd1238, %fd1249, %fd1237;
	st.global.f64 	[%rd117], %fd1238;
	add.f64 	%fd1302, %fd1302, %fd1249;
$L__BB1_182:
	ld.param.u64 	%rd129, [_Z9OdeSolverPdS_S_S_Pi_param_4];
	cvta.to.global.u64 	%rd118, %rd129;
	mul.wide.s32 	%rd119, %r107, 4;
	add.s64 	%rd4, %rd118, %rd119;
	min.f64 	%fd1239, %fd266, 0d4014000000000000;
	max.f64 	%fd1240, %fd1239, 0d3FB999999999999A;
	mul.f64 	%fd1241, %fd1249, %fd1240;
	min.f64 	%fd1242, %fd1241, 0d412E848000000000;
	max.f64 	%fd269, %fd1242, 0d3D719799812DEA11;
	setp.neu.f64 	%p263, %fd1302, 0d3FF0000000000000;
	@%p263 bra 	$L__BB1_185;
	ld.global.u32 	%r108, [%rd4];
	setp.gt.s32 	%p264, %r108, 89;
	@%p264 bra 	$L__BB1_185;
	ld.param.u64 	%rd128, [_Z9OdeSolverPdS_S_S_Pi_param_3];
	ld.global.f64 	%fd1243, [%rd3];
	shl.b32 	%r371, %r108, 14;
	add.s32 	%r372, %r371, %r107;
	cvta.to.global.u64 	%rd120, %rd128;
	mul.wide.s32 	%rd121, %r372, 8;
	add.s64 	%rd122, %rd120, %rd121;
	st.global.f64 	[%rd122], %fd1243;
$L__BB1_185:
	mov.f64 	%fd1244, 0d3FF0000000000000;
	sub.f64 	%fd1245, %fd1244, %fd1302;
	add.f64 	%fd1246, %fd269, %fd1302;
	setp.gt.f64 	%p265, %fd1246, 0d3FF0000000000000;
	selp.f64 	%fd1247, %fd1245, %fd269, %p265;
	setp.lt.f64 	%p266, %fd1302, 0d3FF0000000000000;
	add.f64 	%fd1248, %fd1302, %fd1247;
	setp.gt.f64 	%p267, %fd1248, 0d3FF0000000000000;
	selp.f64 	%fd1249, %fd1245, %fd1247, %p267;
	@%p266 bra 	$L__BB1_1;
	ld.global.u32 	%r373, [%rd4];
	add.s32 	%r374, %r373, 1;
	st.global.u32 	[%rd4], %r374;
	ret;

}
.func  (.param .align 16 .b8 func_retval0[16]) __internal_trig_reduction_slowpathd(
	.param .b64 __internal_trig_reduction_slowpathd_param_0
)
{
	.local .align 8 .b8 	__local_depot2[40];
	.reg .b64 	%SP;
	.reg .b64 	%SPL;
	.reg .pred 	%p<10>;
	.reg .b32 	%r<47>;
	.reg .b64 	%rd<74>;
	.reg .b64 	%fd<5>;

	mov.u64 	%SPL, __local_depot2;
	ld.param.f64 	%fd4, [__internal_trig_reduction_slowpathd_param_0];
	add.u64 	%rd1, %SPL, 0;
	{
	.reg .b32 %temp; 
	mov.b64 	{%temp, %r1}, %fd4;
	}
	shr.u32 	%r2, %r1, 20;
	and.b32  	%r3, %r2, 2047;
	setp.eq.s32 	%p1, %r3, 2047;
	mov.b32 	%r46, 0;
	@%p1 bra 	$L__BB2_9;
	add.s32 	%r20, %r3, -1024;
	mov.b64 	%rd20, %fd4;
	shl.b64 	%rd2, %rd20, 11;
	shr.u32 	%r4, %r20, 6;
	sub.s32 	%r45, 15, %r4;
	sub.s32 	%r21, 19, %r4;
	setp.lt.u32 	%p2, %r20, 128;
	selp.b32 	%r6, 18, %r21, %p2;
	setp.ge.s32 	%p3, %r45, %r6;
	mov.b64 	%rd70, 0;
	@%p3 bra 	$L__BB2_4;
	add.s32 	%r23, %r6, %r4;
	neg.s32 	%r43, %r23;
	or.b64  	%rd3, %rd2, -9223372036854775808;
	mov.b64 	%rd70, 0;
	mov.b32 	%r42, 0;
	mov.u64 	%rd25, __cudart_i2opi_d;
	mov.u32 	%r44, %r45;
$L__BB2_3:
	.pragma "nounroll";
	mul.wide.s32 	%rd22, %r42, 8;
	add.s64 	%rd23, %rd1, %rd22;
	mul.wide.s32 	%rd24, %r44, 8;
	add.s64 	%rd26, %rd25, %rd24;
	ld.global.nc.u64 	%rd27, [%rd26];
	{
	.reg .u32 %r0, %r1, %r2, %r3, %alo, %ahi, %blo, %bhi, %clo, %chi;
	mov.b64 	{%alo,%ahi}, %rd27;
	mov.b64 	{%blo,%bhi}, %rd3;
	mov.b64 	{%clo,%chi}, %rd70;
	mad.lo.cc.u32 	%r0, %alo, %blo, %clo;
	madc.hi.cc.u32 	%r1, %alo, %blo, %chi;
	madc.hi.u32 	%r2, %alo, %bhi, 0;
	mad.lo.cc.u32 	%r1, %alo, %bhi, %r1;
	madc.hi.cc.u32 	%r2, %ahi, %blo, %r2;
	madc.hi.u32 	%r3, %ahi, %bhi, 0;
	mad.lo.cc.u32 	%r1, %ahi, %blo, %r1;
	madc.lo.cc.u32 	%r2, %ahi, %bhi, %r2;
	addc.u32 	%r3, %r3, 0;
	mov.b64 	%rd28, {%r0,%r1};
	mov.b64 	%rd70, {%r2,%r3};
	}
	st.local.u64 	[%rd23], %rd28;
	add.s32 	%r44, %r44, 1;
	add.s32 	%r43, %r43, 1;
	add.s32 	%r42, %r42, 1;
	setp.ne.s32 	%p4, %r43, -15;
	mov.u32 	%r45, %r6;
	@%p4 bra 	$L__BB2_3;
$L__BB2_4:
	cvt.s64.s32 	%rd29, %r45;
	cvt.u64.u32 	%rd30, %r4;
	add.s64 	%rd31, %rd30, %rd29;
	shl.b64 	%rd32, %rd31, 3;
	add.s64 	%rd33, %rd1, %rd32;
	st.local.u64 	[%rd33+-120], %rd70;
	and.b32  	%r15, %r2, 63;
	ld.local.u64 	%rd72, [%rd1+16];
	ld.local.u64 	%rd71, [%rd1+24];
	setp.eq.s32 	%p5, %r15, 0;
	@%p5 bra 	$L__BB2_6;
	shl.b64 	%rd34, %rd71, %r15;
	shr.u64 	%rd35, %rd72, 1;
	xor.b32  	%r24, %r15, 63;
	shr.u64 	%rd36, %rd35, %r24;
	or.b64  	%rd71, %rd34, %rd36;
	ld.local.u64 	%rd37, [%rd1+8];
	shl.b64 	%rd38, %rd72, %r15;
	shr.u64 	%rd39, %rd37, 1;
	shr.u64 	%rd40, %rd39, %r24;
	or.b64  	%rd72, %rd38, %rd40;
$L__BB2_6:
	and.b32  	%r25, %r1, -2147483648;
	shr.u64 	%rd41, %rd71, 62;
	cvt.u32.u64 	%r26, %rd41;
	mov.b64 	{%r27, %r28}, %rd71;
	mov.b64 	{%r29, %r30}, %rd72;
	shf.l.wrap.b32 	%r31, %r30, %r27, 2;
	shf.l.wrap.b32 	%r32, %r27, %r28, 2;
	mov.b64 	%rd42, {%r31, %r32};
	shl.b64 	%rd43, %rd72, 2;
	shr.u64 	%rd44, %rd42, 63;
	cvt.u32.u64 	%r33, %rd44;
	add.s32 	%r34, %r33, %r26;
	setp.eq.s32 	%p6, %r25, 0;
	neg.s32 	%r35, %r34;
	selp.b32 	%r46, %r34, %r35, %p6;
	setp.gt.s64 	%p7, %rd42, -1;
	mov.b64 	%rd45, 0;
	{
	.reg .u32 %r0, %r1, %r2, %r3, %a0, %a1, %a2, %a3, %b0, %b1, %b2, %b3;
	mov.b64 	{%a0,%a1}, %rd45;
	mov.b64 	{%a2,%a3}, %rd45;
	mov.b64 	{%b0,%b1}, %rd43;
	mov.b64 	{%b2,%b3}, %rd42;
	sub.cc.u32 	%r0, %a0, %b0;
	subc.cc.u32 	%r1, %a1, %b1;
	subc.cc.u32 	%r2, %a2, %b2;
	subc.u32 	%r3, %a3, %b3;
	mov.b64 	%rd46, {%r0,%r1};
	mov.b64 	%rd47, {%r2,%r3};
	}
	xor.b32  	%r36, %r25, -2147483648;
	selp.b64 	%rd73, %rd42, %rd47, %p7;
	selp.b64 	%rd14, %rd43, %rd46, %p7;
	selp.b32 	%r17, %r25, %r36, %p7;
	clz.b64 	%r37, %rd73;
	cvt.u64.u32 	%rd15, %r37;
	setp.eq.s32 	%p8, %r37, 0;
	@%p8 bra 	$L__BB2_8;
	cvt.u32.u64 	%r38, %rd15;
	and.b32  	%r39, %r38, 63;
	shl.b64 	%rd48, %rd73, %r39;
	shr.u64 	%rd49, %rd14, 1;
	not.b32 	%r40, %r38;
	and.b32  	%r41, %r40, 63;
	shr.u64 	%rd50, %rd49, %r41;
	or.b64  	%rd73, %rd48, %rd50;
$L__BB2_8:
	mov.b64 	%rd51, -3958705157555305931;
	{
	.reg .u32 %r0, %r1, %r2, %r3, %alo, %ahi, %blo, %bhi;
	mov.b64 	{%alo,%ahi}, %rd73;
	mov.b64 	{%blo,%bhi}, %rd51;
	mul.lo.u32 	%r0, %alo, %blo;
	mul.hi.u32 	%r1, %alo, %blo;
	mad.lo.cc.u32 	%r1, %alo, %bhi, %r1;
	madc.hi.u32 	%r2, %alo, %bhi, 0;
	mad.lo.cc.u32 	%r1, %ahi, %blo, %r1;
	madc.hi.cc.u32 	%r2, %ahi, %blo, %r2;
	madc.hi.u32 	%r3, %ahi, %bhi, 0;
	mad.lo.cc.u32 	%r2, %ahi, %bhi, %r2;
	addc.u32 	%r3, %r3, 0;
	mov.b64 	%rd52, {%r0,%r1};
	mov.b64 	%rd53, {%r2,%r3};
	}
	setp.gt.s64 	%p9, %rd53, 0;
	{
	.reg .u32 %r0, %r1, %r2, %r3, %a0, %a1, %a2, %a3, %b0, %b1, %b2, %b3;
	mov.b64 	{%a0,%a1}, %rd52;
	mov.b64 	{%a2,%a3}, %rd53;
	mov.b64 	{%b0,%b1}, %rd52;
	mov.b64 	{%b2,%b3}, %rd53;
	add.cc.u32 	%r0, %a0, %b0;
	addc.cc.u32 	%r1, %a1, %b1;
	addc.cc.u32 	%r2, %a2, %b2;
	addc.u32 	%r3, %a3, %b3;
	mov.b64 	%rd54, {%r0,%r1};
	mov.b64 	%rd55, {%r2,%r3};
	}
	selp.b64 	%rd56, %rd55, %rd53, %p9;
	selp.s64 	%rd57, -1, 0, %p9;
	sub.s64 	%rd58, %rd57, %rd15;
	cvt.u64.u32 	%rd59, %r17;
	shl.b64 	%rd60, %rd59, 32;
	add.s64 	%rd61, %rd56, 1;
	shr.u64 	%rd62, %rd61, 10;
	add.s64 	%rd63, %rd62, 1;
	shr.u64 	%rd64, %rd63, 1;
	shl.b64 	%rd65, %rd58, 52;
	add.s64 	%rd66, %rd65, %rd64;
	add.s64 	%rd67, %rd66, 4602678819172646912;
	or.b64  	%rd68, %rd67, %rd60;
	mov.b64 	%fd4, %rd68;
$L__BB2_9:
	st.param.f64 	[func_retval0], %fd4;
	st.param.b32 	[func_retval0+8], %r46;
	ret;

}
.func  (.param .b64 func_retval0) __internal_accurate_pow(
	.param .b64 __internal_accurate_pow_param_0,
	.param .b64 __internal_accurate_pow_param_1
)
{
	.reg .pred 	%p<8>;
	.reg .b32 	%r<49>;
	.reg .b32 	%f<3>;
	.reg .b64 	%fd<109>;

	ld.param.f64 	%fd10, [__internal_accurate_pow_param_0];
	ld.param.f64 	%fd11, [__internal_accurate_pow_param_1];
	{
	.reg .b32 %temp; 
	mov.b64 	{%temp, %r46}, %fd10;
	}
	{
	.reg .b32 %temp; 
	mov.b64 	{%r45, %temp}, %fd10;
	}
	shr.u32 	%r47, %r46, 20;
	setp.gt.u32 	%p1, %r46, 1048575;
	@%p1 bra 	$L__BB3_2;
	mul.f64 	%fd12, %fd10, 0d4350000000000000;
	{
	.reg .b32 %temp; 
	mov.b64 	{%temp, %r46}, %fd12;
	}
	{
	.reg .b32 %temp; 
	mov.b64 	{%r45, %temp}, %fd12;
	}
	shr.u32 	%r16, %r46, 20;
	add.s32 	%r47, %r16, -54;
$L__BB3_2:
	add.s32 	%r48, %r47, -1023;
	and.b32  	%r17, %r46, -2146435073;
	or.b32  	%r18, %r17, 1072693248;
	mov.b64 	%fd107, {%r45, %r18};
	setp.lt.u32 	%p2, %r18, 1073127583;
	@%p2 bra 	$L__BB3_4;
	{
	.reg .b32 %temp; 
	mov.b64 	{%r19, %temp}, %fd107;
	}
	{
	.reg .b32 %temp; 
	mov.b64 	{%temp, %r20}, %fd107;
	}
	add.s32 	%r21, %r20, -1048576;
	mov.b64 	%fd107, {%r19, %r21};
	add.s32 	%r48, %r47, -1022;
$L__BB3_4:
	add.f64 	%fd13, %fd107, 0dBFF0000000000000;
	add.f64 	%fd14, %fd107, 0d3FF0000000000000;
	rcp.approx.ftz.f64 	%fd15, %fd14;
	neg.f64 	%fd16, %fd14;
	fma.rn.f64 	%fd17, %fd16, %fd15, 0d3FF0000000000000;
	fma.rn.f64 	%fd18, %fd17, %fd17, %fd17;
	fma.rn.f64 	%fd19, %fd18, %fd15, %fd15;
	mul.f64 	%fd20, %fd13, %fd19;
	fma.rn.f64 	%fd21, %fd13, %fd19, %fd20;
	mul.f64 	%fd22, %fd21, %fd21;
	fma.rn.f64 	%fd23, %fd22, 0d3EB0F5FF7D2CAFE2, 0d3ED0F5D241AD3B5A;
	fma.rn.f64 	%fd24, %fd23, %fd22, 0d3EF3B20A75488A3F;
	fma.rn.f64 	%fd25, %fd24, %fd22, 0d3F1745CDE4FAECD5;
	fma.rn.f64 	%fd26, %fd25, %fd22, 0d3F3C71C7258A578B;
	fma.rn.f64 	%fd27, %fd26, %fd22, 0d3F6249249242B910;
	fma.rn.f64 	%fd28, %fd27, %fd22, 0d3F89999999999DFB;
	sub.f64 	%fd29, %fd13, %fd21;
	add.f64 	%fd30, %fd29, %fd29;
	neg.f64 	%fd31, %fd21;
	fma.rn.f64 	%fd32, %fd31, %fd13, %fd30;
	mul.f64 	%fd33, %fd19, %fd32;
	fma.rn.f64 	%fd34, %fd22, %fd28, 0d3FB5555555555555;
	mov.f64 	%fd35, 0d3FB5555555555555;
	sub.f64 	%fd36, %fd35, %fd34;
	fma.rn.f64 	%fd37, %fd22, %fd28, %fd36;
	add.f64 	%fd38, %fd37, 0dBC46A4CB00B9E7B0;
	add.f64 	%fd39, %fd34, %fd38;
	sub.f64 	%fd40, %fd34, %fd39;
	add.f64 	%fd41, %fd38, %fd40;
	mul.rn.f64 	%fd42, %fd21, %fd21;
	neg.f64 	%fd43, %fd42;
	fma.rn.f64 	%fd44, %fd21, %fd21, %fd43;
	{
	.reg .b32 %temp; 
	mov.b64 	{%r22, %temp}, %fd33;
	}
	{
	.reg .b32 %temp; 
	mov.b64 	{%temp, %r23}, %fd33;
	}
	add.s32 	%r24, %r23, 1048576;
	mov.b64 	%fd45, {%r22, %r24};
	fma.rn.f64 	%fd46, %fd21, %fd45, %fd44;
	mul.rn.f64 	%fd47, %fd42, %fd21;
	neg.f64 	%fd48, %fd47;
	fma.rn.f64 	%fd49, %fd42, %fd21, %fd48;
	fma.rn.f64 	%fd50, %fd42, %fd33, %fd49;
	fma.rn.f64 	%fd51, %fd46, %fd21, %fd50;
	mul.rn.f64 	%fd52, %fd39, %fd47;
	neg.f64 	%fd53, %fd52;
	fma.rn.f64 	%fd54, %fd39, %fd47, %fd53;
	fma.rn.f64 	%fd55, %fd39, %fd51, %fd54;
	fma.rn.f64 	%fd56, %fd41, %fd47, %fd55;
	add.f64 	%fd57, %fd52, %fd56;
	sub.f64 	%fd58, %fd52, %fd57;
	add.f64 	%fd59, %fd56, %fd58;
	add.f64 	%fd60, %fd21, %fd57;
	sub.f64 	%fd61, %fd21, %fd60;
	add.f64 	%fd62, %fd57, %fd61;
	add.f64 	%fd63, %fd59, %fd62;
	add.f64 	%fd64, %fd33, %fd63;
	add.f64 	%fd65, %fd60, %fd64;
	sub.f64 	%fd66, %fd60, %fd65;
	add.f64 	%fd67, %fd64, %fd66;
	xor.b32  	%r25, %r48, -2147483648;
	mov.b32 	%r26, 1127219200;
	mov.b64 	%fd68, {%r25, %r26};
	mov.b32 	%r27, -2147483648;
	mov.b64 	%fd69, {%r27, %r26};
	sub.f64 	%fd70, %fd68, %fd69;
	fma.rn.f64 	%fd71, %fd70, 0d3FE62E42FEFA39EF, %fd65;
	fma.rn.f64 	%fd72, %fd70, 0dBFE62E42FEFA39EF, %fd71;
	sub.f64 	%fd73, %fd72, %fd65;
	sub.f64 	%fd74, %fd67, %fd73;
	fma.rn.f64 	%fd75, %fd70, 0d3C7ABC9E3B39803F, %fd74;
	add.f64 	%fd76, %fd71, %fd75;
	sub.f64 	%fd77, %fd71, %fd76;
	add.f64 	%fd78, %fd75, %fd77;
	{
	.reg .b32 %temp; 
	mov.b64 	{%temp, %r28}, %fd11;
	}
	{
	.reg .b32 %temp; 
	mov.b64 	{%r29, %temp}, %fd11;
	}
	shl.b32 	%r30, %r28, 1;
	setp.gt.u32 	%p3, %r30, -33554433;
	and.b32  	%r31, %r28, -15728641;
	selp.b32 	%r32, %r31, %r28, %p3;
	mov.b64 	%fd79, {%r29, %r32};
	mul.rn.f64 	%fd80, %fd76, %fd79;
	neg.f64 	%fd81, %fd80;
	fma.rn.f64 	%fd82, %fd76, %fd79, %fd81;
	fma.rn.f64 	%fd83, %fd78, %fd79, %fd82;
	add.f64 	%fd4, %fd80, %fd83;
	sub.f64 	%fd84, %fd80, %fd4;
	add.f64 	%fd5, %fd83, %fd84;
	fma.rn.f64 	%fd85, %fd4, 0d3FF71547652B82FE, 0d4338000000000000;
	{
	.reg .b32 %temp; 
	mov.b64 	{%r13, %temp}, %fd85;
	}
	mov.f64 	%fd86, 0dC338000000000000;
	add.rn.f64 	%fd87, %fd85, %fd86;
	fma.rn.f64 	%fd88, %fd87, 0dBFE62E42FEFA39EF, %fd4;
	fma.rn.f64 	%fd89, %fd87, 0dBC7ABC9E3B39803F, %fd88;
	fma.rn.f64 	%fd90, %fd89, 0d3E5ADE1569CE2BDF, 0d3E928AF3FCA213EA;
	fma.rn.f64 	%fd91, %fd90, %fd89, 0d3EC71DEE62401315;
	fma.rn.f64 	%fd92, %fd91, %fd89, 0d3EFA01997C89EB71;
	fma.rn.f64 	%fd93, %fd92, %fd89, 0d3F2A01A014761F65;
	fma.rn.f64 	%fd94, %fd93, %fd89, 0d3F56C16C1852B7AF;
	fma.rn.f64 	%fd95, %fd94, %fd89, 0d3F81111111122322;
	fma.rn.f64 	%fd96, %fd95, %fd89, 0d3FA55555555502A1;
	fma.rn.f64 	%fd97, %fd96, %fd89, 0d3FC5555555555511;
	fma.rn.f64 	%fd98, %fd97, %fd89, 0d3FE000000000000B;
	fma.rn.f64 	%fd99, %fd98, %fd89, 0d3FF0000000000000;
	fma.rn.f64 	%fd100, %fd99, %fd89, 0d3FF0000000000000;
	{
	.reg .b32 %temp; 
	mov.b64 	{%r14, %temp}, %fd100;
	}
	{
	.reg .b32 %temp; 
	mov.b64 	{%temp, %r15}, %fd100;
	}
	shl.b32 	%r33, %r13, 20;
	add.s32 	%r34, %r33, %r15;
	mov.b64 	%fd108, {%r14, %r34};
	{
	.reg .b32 %temp; 
	mov.b64 	{%temp, %r35}, %fd4;
	}
	mov.b32 	%f2, %r35;
	abs.f32 	%f1, %f2;
	setp.lt.f32 	%p4, %f1, 0f4086232B;
	@%p4 bra 	$L__BB3_7;
	setp.lt.f64 	%p5, %fd4, 0d0000000000000000;
	add.f64 	%fd101, %fd4, 0d7FF0000000000000;
	selp.f64 	%fd108, 0d0000000000000000, %fd101, %p5;
	setp.geu.f32 	%p6, %f1, 0f40874800;
	@%p6 bra 	$L__BB3_7;
	shr.u32 	%r36, %r13, 31;
	add.s32 	%r37, %r13, %r36;
	shr.s32 	%r38, %r37, 1;
	shl.b32 	%r39, %r38, 20;
	add.s32 	%r40, %r15, %r39;
	mov.b64 	%fd102, {%r14, %r40};
	sub.s32 	%r41, %r13, %r38;
	shl.b32 	%r42, %r41, 20;
	add.s32 	%r43, %r42, 1072693248;
	mov.b32 	%r44, 0;
	mov.b64 	%fd103, {%r44, %r43};
	mul.f64 	%fd108, %fd103, %fd102;
$L__BB3_7:
	abs.f64 	%fd104, %fd108;
	setp.eq.f64 	%p7, %fd104, 0d7FF0000000000000;
	fma.rn.f64 	%fd105, %fd108, %fd5, %fd108;
	selp.f64 	%fd106, %fd108, %fd105, %p7;
	st.param.f64 	[func_retval0], %fd106;
	ret;

}


// ===== COMPILED SASS (sm_100) =====

	.target	sm_100

	.elftype	@"ET_EXEC"


//--------------------- .note.nv.tkinfo           --------------------------
	.section	.note.nv.tkinfo,"",@"SHT_NOTE"
	.sectionflags	@"SHF_NOTE_NV_TKINFO"
	.tkinfo
        /*0018*/ 	.word	0x00000002
        /*0030*/ 	.string	""
        /*0030*/ 	.string	"ptxas"
        /*0030*/ 	.string	"Cuda compilation tools, release 13.0, V13.0.88"
        /*0030*/ 	.string	"Build cuda_13.0.r13.0/compiler.36424714_0"
        /*0030*/ 	.string	"-arch sm_100 -m 64 "



//--------------------- .note.nv.cuinfo           --------------------------
	.section	.note.nv.cuinfo,"",@"SHT_NOTE"
	.sectionflags	@"SHF_NOTE_NV_CUINFO"
        /*0018*/ 	.short	0x0002
        /*001a*/ 	.short	0x0064
        /*001c*/ 	.short	0x0082
	.zero		2


//--------------------- .nv.info                  --------------------------
	.section	.nv.info,"",@"SHT_CUDA_INFO"
	.align	4


	//----- nvinfo : EIATTR_REGCOUNT
	.align		4
        /*0000*/ 	.byte	0x04, 0x2f
        /*0002*/ 	.short	(.L_3 - .L_2)
	.align		4
.L_2:
        /*0004*/ 	.word	index@(_Z4GetCPdS_S_S_S_S_S_S_S_S_S_S_S_S_)
        /*0008*/ 	.word	0x00000035


	//----- nvinfo : EIATTR_FRAME_SIZE
	.align		4
.L_3:
        /*000c*/ 	.byte	0x04, 0x11
        /*000e*/ 	.short	(.L_5 - .L_4)
	.align		4
.L_4:
        /*0010*/ 	.word	index@($__internal_2_$__cuda_sm20_div_rn_f64_full)
        /*0014*/ 	.word	0x00000000


	//----- nvinfo : EIATTR_FRAME_SIZE
	.align		4
.L_5:
        /*0018*/ 	.byte	0x04, 0x11
        /*001a*/ 	.short	(.L_7 - .L_6)
	.align		4
.L_6:
        /*001c*/ 	.word	index@(_Z4GetCPdS_S_S_S_S_S_S_S_S_S_S_S_S_)
        /*0020*/ 	.word	0x00000000


	//----- nvinfo : EIATTR_REGCOUNT
	.align		4
.L_7:
        /*0024*/ 	.byte	0x04, 0x2f
        /*0026*/ 	.short	(.L_9 - .L_8)
	.align		4
.L_8:
        /*0028*/ 	.word	index@(_Z9OdeSolverPdS_S_S_Pi)
        /*002c*/ 	.word	0x00000062


	//----- nvinfo : EIATTR_FRAME_SIZE
	.align		4
.L_9:
        /*0030*/ 	.byte	0x04, 0x11
        /*0032*/ 	.short	(.L_11 - .L_10)
	.align		4
.L_10:
        /*0034*/ 	.word	index@($_Z9OdeSolverPdS_S_S_Pi$__internal_trig_reduction_slowpathd)
        /*0038*/ 	.word	0x00000028


	//----- nvinfo : EIATTR_FRAME_SIZE
	.align		4
.L_11:
        /*003c*/ 	.byte	0x04, 0x11
        /*003e*/ 	.short	(.L_13 - .L_12)
	.align		4
.L_12:
        /*0040*/ 	.word	index@($_Z9OdeSolverPdS_S_S_Pi$__internal_accurate_pow)
        /*0044*/ 	.word	0x00000028


	//----- nvinfo : EIATTR_FRAME_SIZE
	.align		4
.L_13:
        /*0048*/ 	.byte	0x04, 0x11
        /*004a*/ 	.short	(.L_15 - .L_14)
	.align		4
.L_14:
        /*004c*/ 	.word	index@($__internal_1_$__cuda_sm20_div_rn_f64_full)
        /*0050*/ 	.word	0x00000028


	//----- nvinfo : EIATTR_FRAME_SIZE
	.align		4
.L_15:
        /*0054*/ 	.byte	0x04, 0x11
        /*0056*/ 	.short	(.L_17 - .L_16)
	.align		4
.L_16:
        /*0058*/ 	.word	index@($__internal_0_$__cuda_sm20_dblrcp_rn_slowpath_v3)
        /*005c*/ 	.word	0x00000028


	//----- nvinfo : EIATTR_FRAME_SIZE
	.align		4
.L_17:
        /*0060*/ 	.byte	0x04, 0x11
        /*0062*/ 	.short	(.L_19 - .L_18)
	.align		4
.L_18:
        /*0064*/ 	.word	index@(_Z9OdeSolverPdS_S_S_Pi)
        /*0068*/ 	.word	0x00000028


	//----- nvinfo : EIATTR_MIN_STACK_SIZE
	.align		4
.L_19:
        /*006c*/ 	.byte	0x04, 0x12
        /*006e*/ 	.short	(.L_21 - .L_20)
	.align		4
.L_20:
        /*0070*/ 	.word	index@(_Z9OdeSolverPdS_S_S_Pi)
        /*0074*/ 	.word	0x00000028


	//----- nvinfo : EIATTR_MIN_STACK_SIZE
	.align		4
.L_21:
        /*0078*/ 	.byte	0x04, 0x12
        /*007a*/ 	.short	(.L_23 - .L_22)
	.align		4
.L_22:
        /*007c*/ 	.word	index@(_Z4GetCPdS_S_S_S_S_S_S_S_S_S_S_S_S_)
        /*0080*/ 	.word	0x00000000
.L_23:


//--------------------- .nv.compat                --------------------------
	.section	.nv.compat,"",@"SHT_CUDA_COMPAT_INFO"
	.align	4
        /*0000*/ 	.byte	0x02, 0x09, 0x00, 0x00, 0x02, 0x02, 0x01, 0x00, 0x02, 0x05, 0x05, 0x00, 0x03, 0x07, 0x01, 0x01
        /*0010*/ 	.byte	0x02, 0x03, 0x00, 0x00, 0x02, 0x06, 0x01, 0x00, 0x04, 0x0b, 0x08, 0x00, 0x01, 0x00, 0x00, 0x00
        /*0020*/ 	.byte	0x00, 0x00, 0x00, 0x00


//--------------------- .nv.info._Z9OdeSolverPdS_S_S_Pi --------------------------
	.section	.nv.info._Z9OdeSolverPdS_S_S_Pi,"",@"SHT_CUDA_INFO"
	.sectionflags	@""
	.align	4


	//----- nvinfo : EIATTR_CUDA_API_VERSION
	.align		4
        /*0000*/ 	.byte	0x04, 0x37
        /*0002*/ 	.short	(.L_25 - .L_24)
.L_24:
        /*0004*/ 	.word	0x00000082


	//----- nvinfo : EIATTR_KPARAM_INFO
	.align		4
.L_25:
        /*0008*/ 	.byte	0x04, 0x17
        /*000a*/ 	.short	(.L_27 - .L_26)
.L_26:
        /*000c*/ 	.word	0x00000000
        /*0010*/ 	.short	0x0004
        /*0012*/ 	.short	0x0020
        /*0014*/ 	.byte	0x00, 0xf5, 0x21, 0x00


	//----- nvinfo : EIATTR_KPARAM_INFO
	.align		4
.L_27:
        /*0018*/ 	.byte	0x04, 0x17
        /*001a*/ 	.short	(.L_29 - .L_28)
.L_28:
        /*001c*/ 	.word	0x00000000
        /*0020*/ 	.short	0x0003
        /*0022*/ 	.short	0x0018
        /*0024*/ 	.byte	0x00, 0xf5, 0x21, 0x00


	//----- nvinfo : EIATTR_KPARAM_INFO
	.align		4
.L_29:
        /*0028*/ 	.byte	0x04, 0x17
        /*002a*/ 	.short	(.L_31 - .L_30)
.L_30:
        /*002c*/ 	.word	0x00000000
        /*0030*/ 	.short	0x0002
        /*0032*/ 	.short	0x0010
        /*0034*/ 	.byte	0x00, 0xf5, 0x21, 0x00


	//----- nvinfo : EIATTR_KPARAM_INFO
	.align		4
.L_31:
        /*0038*/ 	.byte	0x04, 0x17
        /*003a*/ 	.short	(.L_33 - .L_32)
.L_32:
        /*003c*/ 	.word	0x00000000
        /*0040*/ 	.short	0x0001
        /*0042*/ 	.short	0x0008
        /*0044*/ 	.byte	0x00, 0xf5, 0x21, 0x00


	//----- nvinfo : EIATTR_KPARAM_INFO
	.align		4
.L_33:
        /*0048*/ 	.byte	0x04, 0x17
        /*004a*/ 	.short	(.L_35 - .L_34)
.L_34:
        /*004c*/ 	.word	0x00000000
        /*0050*/ 	.short	0x0000
        /*0052*/ 	.short	0x0000
        /*0054*/ 	.byte	0x00, 0xf5, 0x21, 0x00


	//----- nvinfo : EIATTR_SPARSE_MMA_MASK
	.align		4
.L_35:
        /*0058*/ 	.byte	0x03, 0x50
        /*005a*/ 	.short	0x0000


	//----- nvinfo : EIATTR_MAXREG_COUNT
	.align		4
        /*005c*/ 	.byte	0x03, 0x1b
        /*005e*/ 	.short	0x00ff


	//----- nvinfo : EIATTR_MERCURY_ISA_VERSION
	.align		4
        /*0060*/ 	.byte	0x03, 0x5f
        /*0062*/ 	.short	0x0101


	//----- nvinfo : EIATTR_VRC_CTA_INIT_COUNT
	.align		4
        /*0064*/ 	.byte	0x02, 0x4a
	.zero		1
	.zero		1


	//----- nvinfo : EIATTR_EXIT_INSTR_OFFSETS
	.align		4
        /*0068*/ 	.byte	0x04, 0x1c
        /*006a*/ 	.short	(.L_37 - .L_36)


	//   ....[0]....
.L_36:
        /*006c*/ 	.word	0x00009fd0


	//----- nvinfo : EIATTR_CRS_STACK_SIZE
	.align		4
.L_37:
        /*0070*/ 	.byte	0x04, 0x1e
        /*0072*/ 	.short	(.L_39 - .L_38)
.L_38:
        /*0074*/ 	.word	0x00000000


	//----- nvinfo : EIATTR_CBANK_PARAM_SIZE
	.align		4
.L_39:
        /*0078*/ 	.byte	0x03, 0x19
        /*007a*/ 	.short	0x0028


	//----- nvinfo : EIATTR_PARAM_CBANK
	.align		4
        /*007c*/ 	.byte	0x04, 0x0a
        /*007e*/ 	.short	(.L_41 - .L_40)
	.align		4
.L_40:
        /*0080*/ 	.word	index@(.nv.constant0._Z9OdeSolverPdS_S_S_Pi)
        /*0084*/ 	.short	0x0380
        /*0086*/ 	.short	0x0028


	//----- nvinfo : EIATTR_SW_WAR
	.align		4
.L_41:
        /*0088*/ 	.byte	0x04, 0x36
        /*008a*/ 	.short	(.L_43 - .L_42)
.L_42:
        /*008c*/ 	.word	0x00000008
.L_43:


//--------------------- .nv.info._Z4GetCPdS_S_S_S_S_S_S_S_S_S_S_S_S_ --------------------------
	.section	.nv.info._Z4GetCPdS_S_S_S_S_S_S_S_S_S_S_S_S_,"",@"SHT_CUDA_INFO"
	.sectionflags	@""
	.align	4


	//----- nvinfo : EIATTR_CUDA_API_VERSION
	.align		4
        /*0000*/ 	.byte	0x04, 0x37
        /*0002*/ 	.short	(.L_45 - .L_44)
.L_44:
        /*0004*/ 	.word	0x00000082


	//----- nvinfo : EIATTR_KPARAM_INFO
	.align		4
.L_45:
        /*0008*/ 	.byte	0x04, 0x17
        /*000a*/ 	.short	(.L_47 - .L_46)
.L_46:
        /*000c*/ 	.word	0x00000000
        /*0010*/ 	.short	0x000d
        /*0012*/ 	.short	0x0068
        /*0014*/ 	.byte	0x00, 0xf5, 0x21, 0x00


	//----- nvinfo : EIATTR_KPARAM_INFO
	.align		4
.L_47:
        /*0018*/ 	.byte	0x04, 0x17
        /*001a*/ 	.short	(.L_49 - .L_48)
.L_48:
        /*001c*/ 	.word	0x00000000
        /*0020*/ 	.short	0x000c
        /*0022*/ 	.short	0x0060
        /*0024*/ 	.byte	0x00, 0xf5, 0x21, 0x00


	//----- nvinfo : EIATTR_KPARAM_INFO
	.align		4
.L_49:
        /*0028*/ 	.byte	0x04, 0x17
        /*002a*/ 	.short	(.L_51 - .L_50)
.L_50:
        /*002c*/ 	.word	0x00000000
        /*0030*/ 	.short	0x000b
        /*0032*/ 	.short	0x0058
        /*0034*/ 	.byte	0x00, 0xf5, 0x21, 0x00


	//----- nvinfo : EIATTR_KPARAM_INFO
	.align		4
.L_51:
        /*0038*/ 	.byte	0x04, 0x17
        /*003a*/ 	.short	(.L_53 - .L_52)
.L_52:
        /*003c*/ 	.word	0x00000000
        /*0040*/ 	.short	0x000a
        /*0042*/ 	.short	0x0050
        /*0044*/ 	.byte	0x00, 0xf5, 0x21, 0x00


	//----- nvinfo : EIATTR_KPARAM_INFO
	.align		4
.L_53:
        /*0048*/ 	.byte	0x04, 0x17
        /*004a*/ 	.short	(.L_55 - .L_54)
.L_54:
        /*004c*/ 	.word	0x00000000
        /*0050*/ 	.short	0x0009
        /*0052*/ 	.short	0x0048
        /*0054*/ 	.byte	0x00, 0xf5, 0x21, 0x00


	//----- nvinfo : EIATTR_KPARAM_INFO
	.align		4
.L_55:
        /*0058*/ 	.byte	0x04, 0x17
        /*005a*/ 	.short	(.L_57 - .L_56)
.L_56:
        /*005c*/ 	.word	0x00000000
        /*0060*/ 	.short	0x0008
        /*0062*/ 	.short	0x0040
        /*0064*/ 	.byte	0x00, 0xf5, 0x21, 0x00


	//----- nvinfo : EIATTR_KPARAM_INFO
	.align		4
.L_57:
        /*0068*/ 	.byte	0x04, 0x17
        /*006a*/ 	.short	(.L_59 - .L_58)
.L_58:
        /*006c*/ 	.word	0x00000000
        /*0070*/ 	.short	0x0007
        /*0072*/ 	.short	0x0038
        /*0074*/ 	.byte	0x00, 0xf5, 0x21, 0x00


	//----- nvinfo : EIATTR_KPARAM_INFO
	.align		4
.L_59:
        /*0078*/ 	.byte	0x04, 0x17
        /*007a*/ 	.short	(.L_61 - .L_60)
.L_60:
        /*007c*/ 	.word	0x00000000
        /*0080*/ 	.short	0x0006
        /*0082*/ 	.short	0x0030
        /*0084*/ 	.byte	0x00, 0xf5, 0x21, 0x00


	//----- nvinfo : EIATTR_KPARAM_INFO
	.align		4
.L_61:
        /*0088*/ 	.byte	0x04, 0x17
        /*008a*/ 	.short	(.L_63 - .L_62)
.L_62:
        /*008c*/ 	.word	0x00000000
        /*0090*/ 	.short	0x0005
        /*0092*/ 	.short	0x0028
        /*0094*/ 	.byte	0x00, 0xf5, 0x21, 0x00


	//----- nvinfo : EIATTR_KPARAM_INFO
	.align		4
.L_63:
        /*0098*/ 	.byte	0x04, 0x17
        /*009a*/ 	.short	(.L_65 - .L_64)
.L_64:
        /*009c*/ 	.word	0x00000000
        /*00a0*/ 	.short	0x0004
        /*00a2*/ 	.short	0x0020
        /*00a4*/ 	.byte	0x00, 0xf5, 0x21, 0x00


	//----- nvinfo : EIATTR_KPARAM_INFO
	.align		4
.L_65:
        /*00a8*/ 	.byte	0x04, 0x17
        /*00aa*/ 	.short	(.L_67 - .L_66)
.L_66:
        /*00ac*/ 	.word	0x00000000
        /*00b0*/ 	.short	0x0003
        /*00b2*/ 	.short	0x0018
        /*00b4*/ 	.byte	0x00, 0xf5, 0x21, 0x00


	//----- nvinfo : EIATTR_KPARAM_INFO
	.align		4
.L_67:
        /*00b8*/ 	.byte	0x04, 0x17
        /*00ba*/ 	.short	(.L_69 - .L_68)
.L_68:
        /*00bc*/ 	.word	0x00000000
        /*00c0*/ 	.short	0x0002
        /*00c2*/ 	.short	0x0010
        /*00c4*/ 	.byte	0x00, 0xf5, 0x21, 0x00


	//----- nvinfo : EIATTR_KPARAM_INFO
	.align		4
.L_69:
        /*00c8*/ 	.byte	0x04, 0x17
        /*00ca*/ 	.short	(.L_71 - .L_70)
.L_70:
        /*00cc*/ 	.word	0x00000000
        /*00d0*/ 	.short	0x0001
        /*00d2*/ 	.short	0x0008
        /*00d4*/ 	.byte	0x00, 0xf5, 0x21, 0x00


	//----- nvinfo : EIATTR_KPARAM_INFO
	.align		4
.L_71:
        /*00d8*/ 	.byte	0x04, 0x17
        /*00da*/ 	.short	(.L_73 - .L_72)
.L_72:
        /*00dc*/ 	.word	0x00000000
        /*00e0*/ 	.short	0x0000
        /*00e2*/ 	.short	0x0000
        /*00e4*/ 	.byte	0x00, 0xf5, 0x21, 0x00


	//----- nvinfo : EIATTR_SPARSE_MMA_MASK
	.align		4
.L_73:
        /*00e8*/ 	.byte	0x03, 0x50
        /*00ea*/ 	.short	0x0000


	//----- nvinfo : EIATTR_MAXREG_COUNT
	.align		4
        /*00ec*/ 	.byte	0x03, 0x1b
        /*00ee*/ 	.short	0x00ff


	//----- nvinfo : EIATTR_MERCURY_ISA_VERSION
	.align		4
        /*00f0*/ 	.byte	0x03, 0x5f
        /*00f2*/ 	.short	0x0101


	//----- nvinfo : EIATTR_VRC_CTA_INIT_COUNT
	.align		4
        /*00f4*/ 	.byte	0x02, 0x4a
	.zero		1
	.zero		1


	//----- nvinfo : EIATTR_EXIT_INSTR_OFFSETS
	.align		4
        /*00f8*/ 	.byte	0x04, 0x1c
        /*00fa*/ 	.short	(.L_75 - .L_74)


	//   ....[0]....
.L_74:
        /*00fc*/ 	.word	0x00001990


	//----- nvinfo : EIATTR_CRS_STACK_SIZE
	.align		4
.L_75:
        /*0100*/ 	.byte	0x04, 0x1e
        /*0102*/ 	.short	(.L_77 - .L_76)
.L_76:
        /*0104*/ 	.word	0x00000000


	//----- nvinfo : EIATTR_CBANK_PARAM_SIZE
	.align		4
.L_77:
        /*0108*/ 	.byte	0x03, 0x19
        /*010a*/ 	.short	0x0070


	//----- nvinfo : EIATTR_PARAM_CBANK
	.align		4
        /*010c*/ 	.byte	0x04, 0x0a
        /*010e*/ 	.short	(.L_79 - .L_78)
	.align		4
.L_78:
        /*0110*/ 	.word	index@(.nv.constant0._Z4GetCPdS_S_S_S_S_S_S_S_S_S_S_S_S_)
        /*0114*/ 	.short	0x0380
        /*0116*/ 	.short	0x0070


	//----- nvinfo : EIATTR_SW_WAR
	.align		4
.L_79:
        /*0118*/ 	.byte	0x04, 0x36
        /*011a*/ 	.short	(.L_81 - .L_80)
.L_80:
        /*011c*/ 	.word	0x00000008
.L_81:


//--------------------- .nv.callgraph             --------------------------
	.section	.nv.callgraph,"",@"SHT_CUDA_CALLGRAPH"
	.align	4
	.sectionentsize	8
	.align		4
        /*0000*/ 	.word	0x00000000
	.align		4
        /*0004*/ 	.word	0xffffffff
	.align		4
        /*0008*/ 	.word	0x00000000
	.align		4
        /*000c*/ 	.word	0xfffffffe
	.align		4
        /*0010*/ 	.word	0x00000000
	.align		4
        /*0014*/ 	.word	0xfffffffd
	.align		4
        /*0018*/ 	.word	0x00000000
	.align		4
        /*001c*/ 	.word	0xfffffffc


//--------------------- .nv.constant4             --------------------------
	.section	.nv.constant4,"a",@progbits
	.align	8
	.align		8
.nv.constant4:
        /*0000*/ 	.dword	__cudart_i2opi_d
	.align		8
        /*0008*/ 	.dword	__cudart_sin_cos_coeffs


//--------------------- .text._Z9OdeSolverPdS_S_S_Pi --------------------------
	.section	.text._Z9OdeSolverPdS_S_S_Pi,"ax",@progbits
	.align	128
        .global         _Z9OdeSolverPdS_S_S_Pi
        .type           _Z9OdeSolverPdS_S_S_Pi,@function
        .size           _Z9OdeSolverPdS_S_S_Pi,(.L_x_196 - _Z9OdeSolverPdS_S_S_Pi)
        .other          _Z9OdeSolverPdS_S_S_Pi,@"STO_CUDA_ENTRY STV_DEFAULT"
_Z9OdeSolverPdS_S_S_Pi:
.text._Z9OdeSolverPdS_S_S_Pi:
[----:B------:R-:W0:Y:S01]  /*0000*/  LDC R1, c[0x0][0x37c] ;  /* 0x0000df00ff017b82 */ /* 0x000e220000000800 */
[----:B------:R-:W1:Y:S07]  /*0010*/  S2R R3, SR_TID.X ;  /* 0x0000000000037919 */ /* 0x000e6e0000002100 */
[----:B------:R-:W1:Y:S01]  /*0020*/  S2UR UR4, SR_CTAID.X ;  /* 0x00000000000479c3 */ /* 0x000e620000002500 */
[----:B------:R-:W-:Y:S01]  /*0030*/  BSSY.RECONVERGENT B0, `(.L_x_0) ;  /* 0x00009f6000007945 */ /* 0x000fe20003800200 */
[----:B0-----:R-:W-:Y:S01]  /*0040*/  VIADD R1, R1, 0xffffffd8 ;  /* 0xffffffd801017836 */ /* 0x001fe20000000000 */
[----:B------:R-:W-:Y:S01]  /*0050*/  CS2R R48, SRZ ;  /* 0x0000000000307805 */ /* 0x000fe2000001ff00 */
[----:B------:R-:W-:Y:S01]  /*0060*/  IMAD.MOV.U32 R4, RZ, RZ, -0x771ecdff ;  /* 0x88e13201ff047424 */ /* 0x000fe200078e00ff */
[----:B------:R-:W0:Y:S01]  /*0070*/  LDCU.64 UR8, c[0x0][0x358] ;  /* 0x00006b00ff0877ac */ /* 0x000e220008000a00 */
[----:B------:R-:W-:-:S02]  /*0080*/  IMAD.MOV.U32 R5, RZ, RZ, 0x3ec94ccf ;  /* 0x3ec94ccfff057424 */ /* 0x000fc400078e00ff */
[----:B------:R-:W1:Y:S01]  /*0090*/  LDC R0, c[0x0][0x360] ;  /* 0x0000d800ff007b82 */ /* 0x000e620000000800 */
[----:B------:R-:W2:Y:S02]  /*00a0*/  LDCU.64 UR10, c[0x4][0x8] ;  /* 0x01000100ff0a77ac */ /* 0x000ea40008000a00 */
[----:B012---:R-:W-:-:S07]  /*00b0*/  IMAD R0, R0, UR4, R3 ;  /* 0x0000000400007c24 */ /* 0x007fce000f8e0203 */
.L_x_152:
[----:B------:R-:W0:Y:S02]  /*00c0*/  LDC.64 R10, c[0x0][0x388] ;  /* 0x0000e200ff0a7b82 */ /* 0x000e240000000a00 */
[----:B0-----:R-:W-:-:S05]  /*00d0*/  IMAD.WIDE R10, R0, 0x8, R10 ;  /* 0x00000008000a7825 */ /* 0x001fca00078e020a */
[----:B------:R-:W2:Y:S01]  /*00e0*/  LDG.E.64 R6, desc[UR8][R10.64] ;  /* 0x000000080a067981 */ /* 0x000ea2000c1e1b00 */
[----:B------:R-:W-:Y:S01]  /*00f0*/  BSSY.RECONVERGENT B1, `(.L_x_1) ;  /* 0x0000012000017945 */ /* 0x000fe20003800200 */
[----:B--2---:R-:W0:Y:S01]  /*0100*/  MUFU.RCP64H R3, R7 ;  /* 0x0000000700037308 */ /* 0x004e220000001800 */
[----:B------:R-:W-:-:S05]  /*0110*/  VIADD R2, R7, 0x300402 ;  /* 0x0030040207027836 */ /* 0x000fca0000000000 */
[----:B------:R-:W-:Y:S01]  /*0120*/  FSETP.GEU.AND P0, PT, |R2|, 5.8789094863358348022e-39, PT ;  /* 0x004004020200780b */ /* 0x000fe20003f0e200 */
[----:B0-----:R-:W-:-:S08]  /*0130*/  DFMA R8, -R6, R2, 1 ;  /* 0x3ff000000608742b */ /* 0x001fd00000000102 */
[----:B------:R-:W-:-:S08]  /*0140*/  DFMA R8, R8, R8, R8 ;  /* 0x000000080808722b */ /* 0x000fd00000000008 */
[----:B------:R-:W-:-:S08]  /*0150*/  DFMA R8, R2, R8, R2 ;  /* 0x000000080208722b */ /* 0x000fd00000000002 */
[----:B------:R-:W-:-:S08]  /*0160*/  DFMA R54, -R6, R8, 1 ;  /* 0x3ff000000636742b */ /* 0x000fd00000000108 */
[----:B------:R-:W-:Y:S01]  /*0170*/  DFMA R54, R8, R54, R8 ;  /* 0x000000360836722b */ /* 0x000fe20000000008 */
[----:B------:R-:W-:Y:S10]  /*0180*/  @P0 BRA `(.L_x_2) ;  /* 0x0000000000200947 */ /* 0x000ff40003800000 */
[----:B------:R-:W-:Y:S01]  /*0190*/  LOP3.LUT R67, R7, 0x7fffffff, RZ, 0xc0, !PT ;  /* 0x7fffffff07437812 */ /* 0x000fe200078ec0ff */
[----:B------:R-:W-:Y:S01]  /*01a0*/  IMAD.MOV.U32 R68, RZ, RZ, R6 ;  /* 0x000000ffff447224 */ /* 0x000fe200078e0006 */
[----:B------:R-:W-:Y:S01]  /*01b0*/  MOV R66, 0x1f0 ;  /* 0x000001f000427802 */ /* 0x000fe20000000f00 */
[----:B------:R-:W-:Y:S02]  /*01c0*/  IMAD.MOV.U32 R69, RZ, RZ, R7 ;  /* 0x000000ffff457224 */ /* 0x000fe400078e0007 */
[----:B------:R-:W-:-:S07]  /*01d0*/  VIADD R67, R67, 0xfff00000 ;  /* 0xfff0000043437836 */ /* 0x000fce0000000000 */
[----:B------:R-:W-:Y:S05]  /*01e0*/  CALL.REL.NOINC `($__internal_0_$__cuda_sm20_dblrcp_rn_slowpath_v3) ;  /* 0x0000009c007c7944 */ /* 0x000fea0003c00000 */
[----:B------:R-:W-:Y:S02]  /*01f0*/  IMAD.MOV.U32 R54, RZ, RZ, R82 ;  /* 0x000000ffff367224 */ /* 0x000fe400078e0052 */
[----:B------:R-:W-:-:S07]  /*0200*/  IMAD.MOV.U32 R55, RZ, RZ, R83 ;  /* 0x000000ffff377224 */ /* 0x000fce00078e0053 */
.L_x_2:
[----:B------:R-:W-:Y:S05]  /*0210*/  BSYNC.RECONVERGENT B1 ;  /* 0x0000000000017941 */ /* 0x000fea0003800200 */
.L_x_1:
[----:B------:R-:W0:Y:S01]  /*0220*/  LDC.64 R50, c[0x0][0x390] ;  /* 0x0000e400ff327b82 */ /* 0x000e220000000a00 */
[----:B------:R-:W2:Y:S07]  /*0230*/  LDG.E.64 R10, desc[UR8][R10.64+0x20000] ;  /* 0x020000080a0a7981 */ /* 0x000eae000c1e1b00 */
[----:B------:R-:W1:Y:S01]  /*0240*/  LDC.64 R12, c[0x0][0x380] ;  /* 0x0000e000ff0c7b82 */ /* 0x000e620000000a00 */
[----:B0-----:R-:W-:-:S05]  /*0250*/  IMAD.WIDE R50, R0, 0x8, R50 ;  /* 0x0000000800327825 */ /* 0x001fca00078e0232 */
[----:B------:R-:W3:Y:S01]  /*0260*/  LDG.E.64 R8, desc[UR8][R50.64+0x140000] ;  /* 0x1400000832087981 */ /* 0x000ee2000c1e1b00 */
[----:B-1----:R-:W-:-:S03]  /*0270*/  IMAD.WIDE R12, R0, 0x8, R12 ;  /* 0x00000008000c7825 */ /* 0x002fc600078e020c */
[----:B------:R-:W4:Y:S04]  /*0280*/  LDG.E.64 R20, desc[UR8][R50.64+0x160000] ;  /* 0x1600000832147981 */ /* 0x000f28000c1e1b00 */
[----:B------:R-:W2:Y:S04]  /*0290*/  LDG.E.64 R14, desc[UR8][R50.64] ;  /* 0x00000008320e7981 */ /* 0x000ea8000c1e1b00 */
[----:B------:R-:W5:Y:S04]  /*02a0*/  LDG.E.64 R12, desc[UR8][R12.64] ;  /* 0x000000080c0c7981 */ /* 0x000f68000c1e1b00 */
[----:B------:R-:W2:Y:S04]  /*02b0*/  LDG.E.64 R16, desc[UR8][R50.64+0x20000] ;  /* 0x0200000832107981 */ /* 0x000ea8000c1e1b00 */
[----:B------:R-:W2:Y:S01]  /*02c0*/  LDG.E.64 R18, desc[UR8][R50.64+0x180000] ;  /* 0x1800000832127981 */ /* 0x000ea2000c1e1b00 */
[----:B------:R-:W-:Y:S01]  /*02d0*/  DSETP.NEU.AND P2, PT, R54, RZ, PT ;  /* 0x000000ff3600722a */ /* 0x000fe20003f4d000 */
[----:B------:R-:W-:Y:S01]  /*02e0*/  UMOV UR4, 0x54442d18 ;  /* 0x54442d1800047882 */ /* 0x000fe20000000000 */
[----:B------:R-:W-:Y:S01]  /*02f0*/  UMOV UR5, 0x401921fb ;  /* 0x401921fb00057882 */ /* 0x000fe20000000000 */
[----:B------:R-:W-:Y:S11]  /*0300*/  BSSY.RECONVERGENT B1, `(.L_x_3) ;  /* 0x0000027000017945 */ /* 0x000ff60003800200 */
[----:B------:R-:W-:Y:S01]  /*0310*/  @!P2 IMAD.MOV.U32 R34, RZ, RZ, RZ ;  /* 0x000000ffff22a224 */ /* 0x000fe200078e00ff */
[----:B---3--:R-:W-:-:S04]  /*0320*/  SHF.R.U32.HI R2, RZ, 0x14, R9 ;  /* 0x00000014ff027819 */ /* 0x008fc80000011609 */
[----:B------:R-:W-:-:S05]  /*0330*/  LOP3.LUT R2, R2, 0x7ff, RZ, 0xc0, !PT ;  /* 0x000007ff02027812 */ /* 0x000fca00078ec0ff */
[----:B------:R-:W-:-:S05]  /*0340*/  VIADD R3, R2, 0xfffffc0c ;  /* 0xfffffc0c02037836 */ /* 0x000fca0000000000 */
[CC--:B------:R-:W-:Y:S02]  /*0350*/  SHF.L.U32 R2, R8.reuse, R3.reuse, RZ ;  /* 0x0000000308027219 */ /* 0x0c0fe400000006ff */
[----:B------:R-:W-:Y:S02]  /*0360*/  SHF.L.U64.HI R3, R8, R3, R9 ;  /* 0x0000000308037219 */ /* 0x000fe40000010209 */
[----:B------:R-:W-:-:S04]  /*0370*/  ISETP.NE.U32.AND P0, PT, R2, RZ, PT ;  /* 0x000000ff0200720c */ /* 0x000fc80003f05070 */
[----:B------:R-:W-:Y:S02]  /*0380*/  ISETP.NE.AND.EX P0, PT, R3, -0x80000000, PT, P0 ;  /* 0x800000000300780c */ /* 0x000fe40003f05300 */
[----:B------:R-:W-:Y:S01]  /*0390*/  ISETP.GE.OR P3, PT, R9, RZ, P2 ;  /* 0x000000ff0900720c */ /* 0x000fe20001766670 */
[----:B----4-:R-:W-:Y:S02]  /*03a0*/  DMUL R20, R20, UR4 ;  /* 0x0000000414147c28 */ /* 0x010fe40008000000 */
[----:B-----5:R-:W-:-:S08]  /*03b0*/  DMUL R56, R12, UR4 ;  /* 0x000000040c387c28 */ /* 0x020fd00008000000 */
[----:B------:R-:W-:Y:S02]  /*03c0*/  @!P2 DSETP.NEU.AND P1, PT, |R8|, 0.5, !P0 ;  /* 0x3fe000000800a42a */ /* 0x000fe4000472d200 */
[----:B--2---:R-:W-:Y:S02]  /*03d0*/  DFMA R32, R10, R16, R14 ;  /* 0x000000100a20722b */ /* 0x004fe4000000000e */
[----:B------:R-:W-:Y:S02]  /*03e0*/  DFMA R52, R12, R20, R18 ;  /* 0x000000140c34722b */ /* 0x000fe40000000012 */
[----:B------:R-:W-:Y:S02]  /*03f0*/  @!P2 SEL R35, R55, RZ, P1 ;  /* 0x000000ff3723a207 */ /* 0x000fe40000800000 */
[----:B------:R-:W-:Y:S02]  /*0400*/  PLOP3.LUT P0, PT, P0, PT, PT, 0x8, 0x80 ;  /* 0x000000000080781c */ /* 0x000fe4000070e170 */
[----:B------:R-:W-:Y:S01]  /*0410*/  @!P3 LOP3.LUT R35, R35, 0x7ff00000, RZ, 0xfc, !PT ;  /* 0x7ff000002323b812 */ /* 0x000fe200078efcff */
[----:B------:R-:W-:Y:S10]  /*0420*/  @!P2 BRA `(.L_x_4) ;  /* 0x000000000050a947 */ /* 0x000ff40003800000 */
[----:B------:R-:W-:Y:S01]  /*0430*/  DADD R70, -RZ, |R54| ;  /* 0x00000000ff467229 */ /* 0x000fe20000000536 */
[----:B------:R-:W-:Y:S01]  /*0440*/  BSSY.RECONVERGENT B2, `(.L_x_5) ;  /* 0x0000006000027945 */ /* 0x000fe20003800200 */
[----:B------:R-:W-:Y:S01]  /*0450*/  IMAD.MOV.U32 R68, RZ, RZ, R8 ;  /* 0x000000ffff447224 */ /* 0x000fe200078e0008 */
[----:B------:R-:W-:Y:S01]  /*0460*/  MOV R66, 0x4a0 ;  /* 0x000004a000427802 */ /* 0x000fe20000000f00 */
[----:B------:R-:W-:-:S06]  /*0470*/  IMAD.MOV.U32 R67, RZ, RZ, R9 ;  /* 0x000000ffff437224 */ /* 0x000fcc00078e0009 */
[----:B------:R-:W-:-:S07]  /*0480*/  IMAD.MOV.U32 R69, RZ, RZ, R71 ;  /* 0x000000ffff457224 */ /* 0x000fce00078e0047 */
[----:B------:R-:W-:Y:S05]  /*0490*/  CALL.REL.NOINC `($_Z9OdeSolverPdS_S_S_Pi$__internal_accurate_pow) ;  /* 0x000000a000e07944 */ /* 0x000fea0003c00000 */
[----:B------:R-:W-:Y:S05]  /*04a0*/  BSYNC.RECONVERGENT B2 ;  /* 0x0000000000027941 */ /* 0x000fea0003800200 */
.L_x_5:
[----:B------:R-:W-:Y:S01]  /*04b0*/  IMAD.MOV.U32 R66, RZ, RZ, R68 ;  /* 0x000000ffff427224 */ /* 0x000fe200078e0044 */
[----:B------:R-:W0:Y:S01]  /*04c0*/  FRND.F64.TRUNC R22, R8 ;  /* 0x0000000800167313 */ /* 0x000e22000030d800 */
[----:B------:R-:W-:Y:S02]  /*04d0*/  ISETP.GE.AND P3, PT, R55, RZ, PT ;  /* 0x000000ff3700720c */ /* 0x000fe40003f66270 */
[----:B------:R-:W-:Y:S02]  /*04e0*/  PLOP3.LUT P1, PT, P0, PT, PT, 0x80, 0x8 ;  /* 0x000000000008781c */ /* 0x000fe4000072f070 */
[----:B------:R-:W-:-:S10]  /*04f0*/  DADD R24, -RZ, -R66 ;  /* 0x00000000ff187229 */ /* 0x000fd40000000942 */
[-C--:B------:R-:W-:Y:S01]  /*0500*/  FSEL R27, R24, R68.reuse, P0 ;  /* 0x00000044181b7208 */ /* 0x080fe20000000000 */
[----:B0-----:R-:W-:Y:S01]  /*0510*/  DSETP.NEU.AND P2, PT, R8, R22, PT ;  /* 0x000000160800722a */ /* 0x001fe20003f4d000 */
[-C--:B------:R-:W-:Y:S02]  /*0520*/  FSEL R24, R25, R67.reuse, P0 ;  /* 0x0000004319187208 */ /* 0x080fe40000000000 */
[----:B------:R-:W-:Y:S02]  /*0530*/  FSEL R34, R27, R68, !P3 ;  /* 0x000000441b227208 */ /* 0x000fe40005800000 */
[----:B------:R-:W-:Y:S02]  /*0540*/  FSEL R35, R24, R67, !P3 ;  /* 0x0000004318237208 */ /* 0x000fe40005800000 */
[----:B------:R-:W-:Y:S02]  /*0550*/  @!P3 FSEL R34, R34, RZ, !P2 ;  /* 0x000000ff2222b208 */ /* 0x000fe40005000000 */
[----:B------:R-:W-:-:S07]  /*0560*/  @!P3 FSEL R35, R35, -QNAN , !P2 ;  /* 0xfff800002323b808 */ /* 0x000fce0005000000 */
.L_x_4:
[----:B------:R-:W-:Y:S05]  /*0570*/  BSYNC.RECONVERGENT B1 ;  /* 0x0000000000017941 */ /* 0x000fea0003800200 */
.L_x_3:
[----:B------:R-:W-:Y:S01]  /*0580*/  DADD R22, R8, R54 ;  /* 0x0000000008167229 */ /* 0x000fe20000000036 */
[----:B------:R-:W-:Y:S09]  /*0590*/  BSSY.RECONVERGENT B1, `(.L_x_6) ;  /* 0x000001d000017945 */ /* 0x000ff20003800200 */
[----:B------:R-:W-:-:S04]  /*05a0*/  LOP3.LUT R22, R23, 0x7ff00000, RZ, 0xc0, !PT ;  /* 0x7ff0000017167812 */ /* 0x000fc800078ec0ff */
[----:B------:R-:W-:-:S13]  /*05b0*/  ISETP.NE.AND P2, PT, R22, 0x7ff00000, PT ;  /* 0x7ff000001600780c */ /* 0x000fda0003f45270 */
[----:B------:R-:W-:Y:S05]  /*05c0*/  @P2 BRA `(.L_x_7) ;  /* 0x0000000000642947 */ /* 0x000fea0003800000 */
[----:B------:R-:W-:-:S06]  /*05d0*/  DSETP.NAN.AND P2, PT, R8, R8, PT ;  /* 0x000000080800722a */ /* 0x000fcc0003f48000 */
[----:B------:R-:W-:-:S14]  /*05e0*/  DSETP.NUM.AND P2, PT, R54, R54, !P2 ;  /* 0x000000363600722a */ /* 0x000fdc0005747000 */
[----:B------:R-:W-:Y:S01]  /*05f0*/  @!P2 DADD R34, R8, R54 ;  /* 0x000000000822a229 */ /* 0x000fe20000000036 */
[----:B------:R-:W-:Y:S10]  /*0600*/  @!P2 BRA `(.L_x_7) ;  /* 0x000000000054a947 */ /* 0x000ff40003800000 */
[----:B------:R-:W-:-:S14]  /*0610*/  DSETP.NEU.AND P2, PT, |R8|, +INF , PT ;  /* 0x7ff000000800742a */ /* 0x000fdc0003f4d200 */
[----:B------:R-:W-:Y:S05]  /*0620*/  @P2 BRA `(.L_x_8) ;  /* 0x0000000000202947 */ /* 0x000fea0003800000 */
[----:B------:R-:W-:Y:S01]  /*0630*/  ISETP.GE.AND P2, PT, R9, RZ, PT ;  /* 0x000000ff0900720c */ /* 0x000fe20003f46270 */
[----:B------:R-:W-:-:S06]  /*0640*/  DSETP.GT.AND P1, PT, |R54|, 1, PT ;  /* 0x3ff000003600742a */ /* 0x000fcc0003f24200 */
[----:B------:R-:W-:Y:S01]  /*0650*/  SEL R34, RZ, 0x7ff00000, !P1 ;  /* 0x7ff00000ff227807 */ /* 0x000fe20004800000 */
[----:B------:R-:W-:-:S05]  /*0660*/  DSETP.NEU.AND P1, PT, R54, -1, PT ;  /* 0xbff000003600742a */ /* 0x000fca0003f2d000 */
[----:B------:R-:W-:-:S04]  /*0670*/  @!P2 LOP3.LUT R34, R34, 0x7ff00000, RZ, 0x3c, !PT ;  /* 0x7ff000002222a812 */ /* 0x000fc800078e3cff */
[----:B------:R-:W-:Y:S01]  /*0680*/  SEL R35, R34, 0x3ff00000, P1 ;  /* 0x3ff0000022237807 */ /* 0x000fe20000800000 */
[----:B------:R-:W-:Y:S01]  /*0690*/  IMAD.MOV.U32 R34, RZ, RZ, RZ ;  /* 0x000000ffff227224 */ /* 0x000fe200078e00ff */
[----:B------:R-:W-:Y:S06]  /*06a0*/  BRA `(.L_x_7) ;  /* 0x00000000002c7947 */ /* 0x000fec0003800000 */
.L_x_8:
[----:B------:R-:W-:-:S14]  /*06b0*/  DSETP.NEU.AND P2, PT, |R54|, +INF , PT ;  /* 0x7ff000003600742a */ /* 0x000fdc0003f4d200 */
[----:B------:R-:W-:Y:S05]  /*06c0*/  @P2 BRA `(.L_x_7) ;  /* 0x0000000000242947 */ /* 0x000fea0003800000 */
[C---:B------:R-:W-:Y:S01]  /*06d0*/  ISETP.GE.AND P2, PT, R9.reuse, RZ, PT ;  /* 0x000000ff0900720c */ /* 0x040fe20003f46270 */
[----:B------:R-:W-:Y:S01]  /*06e0*/  IMAD.MOV.U32 R34, RZ, RZ, RZ ;  /* 0x000000ffff227224 */ /* 0x000fe200078e00ff */
[----:B------:R-:W-:Y:S02]  /*06f0*/  LOP3.LUT R22, R9, 0x7fffffff, RZ, 0xc0, !PT ;  /* 0x7fffffff09167812 */ /* 0x000fe400078ec0ff */
[----:B------:R-:W-:Y:S02]  /*0700*/  SEL R35, RZ, 0x7ff00000, !P2 ;  /* 0x7ff00000ff237807 */ /* 0x000fe40005000000 */
[----:B------:R-:W-:Y:S02]  /*0710*/  ISETP.GE.AND P3, PT, R55, RZ, PT ;  /* 0x000000ff3700720c */ /* 0x000fe40003f66270 */
[----:B------:R-:W-:Y:S01]  /*0720*/  ISETP.NE.AND P2, PT, R22, 0x3fe00000, PT ;  /* 0x3fe000001600780c */ /* 0x000fe20003f45270 */
[----:B------:R-:W-:-:S05]  /*0730*/  VIADD R22, R35, 0x80000000 ;  /* 0x8000000023167836 */ /* 0x000fca0000000000 */
[----:B------:R-:W-:-:S05]  /*0740*/  SEL R22, R22, R35, P2 ;  /* 0x0000002316167207 */ /* 0x000fca0001000000 */
[----:B------:R-:W-:-:S07]  /*0750*/  @!P3 SEL R35, R22, R35, P1 ;  /* 0x000000231623b207 */ /* 0x000fce0000800000 */
.L_x_7:
[----:B------:R-:W-:Y:S05]  /*0760*/  BSYNC.RECONVERGENT B1 ;  /* 0x0000000000017941 */ /* 0x000fea0003800200 */
.L_x_6:
[----:B------:R-:W2:Y:S04]  /*0770*/  LDG.E.64 R22, desc[UR8][R50.64+0x120000] ;  /* 0x1200000832167981 */ /* 0x000ea8000c1e1b00 */
[----:B------:R-:W3:Y:S04]  /*0780*/  LDG.E.64 R24, desc[UR8][R50.64+0x40000] ;  /* 0x0400000832187981 */ /* 0x000ee8000c1e1b00 */
[----:B------:R-:W4:Y:S04]  /*0790*/  LDG.E.64 R26, desc[UR8][R50.64+0x80000] ;  /* 0x08000008321a7981 */ /* 0x000f28000c1e1b00 */
[----:B------:R-:W4:Y:S04]  /*07a0*/  LDG.E.64 R28, desc[UR8][R50.64+0x60000] ;  /* 0x06000008321c7981 */ /* 0x000f28000c1e1b00 */
[----:B------:R0:W5:Y:S01]  /*07b0*/  LDG.E.64 R30, desc[UR8][R50.64+0xa0000] ;  /* 0x0a000008321e7981 */ /* 0x000162000c1e1b00 */
[----:B------:R-:W-:Y:S01]  /*07c0*/  DSETP.NEU.AND P2, PT, R8, RZ, PT ;  /* 0x000000ff0800722a */ /* 0x000fe20003f4d000 */
[----:B------:R-:W-:Y:S01]  /*07d0*/  BSSY.RECONVERGENT B3, `(.L_x_9) ;  /* 0x0000024000037945 */ /* 0x000fe20003800200 */
[----:B------:R-:W-:-:S04]  /*07e0*/  DSETP.NEU.AND P1, PT, R54, 1, PT ;  /* 0x3ff000003600742a */ /* 0x000fc80003f2d000 */
[----:B------:R-:W-:Y:S02]  /*07f0*/  FSEL R36, R34, RZ, P2 ;  /* 0x000000ff22247208 */ /* 0x000fe40001000000 */
[----:B------:R-:W-:Y:S02]  /*0800*/  FSEL R37, R35, 1.875, P2 ;  /* 0x3ff0000023257808 */ /* 0x000fe40001000000 */
[----:B------:R-:W-:Y:S02]  /*0810*/  FSEL R36, R36, RZ, P1 ;  /* 0x000000ff24247208 */ /* 0x000fe40000800000 */
[----:B------:R-:W-:Y:S01]  /*0820*/  FSEL R37, R37, 1.875, P1 ;  /* 0x3ff0000025257808 */ /* 0x000fe20000800000 */
[----:B------:R-:W-:-:S14]  /*0830*/  DSETP.NEU.AND P1, PT, |R56|, +INF , PT ;  /* 0x7ff000003800742a */ /* 0x000fdc0003f2d200 */
[----:B------:R-:W-:Y:S01]  /*0840*/  @!P1 DMUL R68, RZ, R56 ;  /* 0x00000038ff449228 */ /* 0x000fe20000000000 */
[----:B------:R-:W-:Y:S01]  /*0850*/  @!P1 IMAD.MOV.U32 R67, RZ, RZ, RZ ;  /* 0x000000ffff439224 */ /* 0x000fe200078e00ff */
[----:B--2---:R-:W-:-:S08]  /*0860*/  DFMA R58, R10, R22, 1 ;  /* 0x3ff000000a3a742b */ /* 0x004fd00000000016 */
[----:B---3--:R-:W-:-:S08]  /*0870*/  DMUL R34, R24, R58 ;  /* 0x0000003a18227228 */ /* 0x008fd00000000000 */
[----:B------:R-:W-:Y:S02]  /*0880*/  DFMA R32, R32, R36, -R34 ;  /* 0x000000242020722b */ /* 0x000fe40000000822 */
[----:B----4-:R-:W-:-:S06]  /*0890*/  DMUL R34, R10, R26 ;  /* 0x0000001a0a227228 */ /* 0x010fcc0000000000 */
[----:B------:R-:W-:-:S08]  /*08a0*/  DFMA R32, R28, -R54, R32 ;  /* 0x800000361c20722b */ /* 0x000fd00000000020 */
[----:B------:R-:W-:Y:S01]  /*08b0*/  DFMA R54, R34, -R54, R32 ;  /* 0x800000362236722b */ /* 0x000fe20000000020 */
[----:B0-----:R-:W-:Y:S10]  /*08c0*/  @!P1 BRA `(.L_x_10) ;  /* 0x0000000000509947 */ /* 0x001ff40003800000 */
[----:B------:R-:W-:Y:S01]  /*08d0*/  UMOV UR4, 0x6dc9c883 ;  /* 0x6dc9c88300047882 */ /* 0x000fe20000000000 */
[----:B------:R-:W-:Y:S01]  /*08e0*/  UMOV UR5, 0x3fe45f30 ;  /* 0x3fe45f3000057882 */ /* 0x000fe20000000000 */
[C---:B------:R-:W-:Y:S02]  /*08f0*/  DSETP.GE.AND P1, PT, |R56|.reuse, 2.14748364800000000000e+09, PT ;  /* 0x41e000003800742a */ /* 0x040fe40003f26200 */
[----:B------:R-:W-:Y:S01]  /*0900*/  DMUL R32, R56, UR4 ;  /* 0x0000000438207c28 */ /* 0x000fe20008000000 */
[----:B------:R-:W-:Y:S01]  /*0910*/  UMOV UR4, 0x54442d18 ;  /* 0x54442d1800047882 */ /* 0x000fe20000000000 */
[----:B------:R-:W-:-:S04]  /*0920*/  UMOV UR5, 0x3ff921fb ;  /* 0x3ff921fb00057882 */ /* 0x000fc80000000000 */
[----:B------:R-:W0:Y:S08]  /*0930*/  F2I.F64 R67, R32 ;  /* 0x0000002000437311 */ /* 0x000e300000301100 */
[----:B0-----:R-:W0:Y:S02]  /*0940*/  I2F.F64 R68, R67 ;  /* 0x0000004300447312 */ /* 0x001e240000201c00 */
[----:B0-----:R-:W-:Y:S01]  /*0950*/  DFMA R34, R68, -UR4, R56 ;  /* 0x8000000444227c2b */ /* 0x001fe20008000038 */
[----:B------:R-:W-:Y:S01]  /*0960*/  UMOV UR4, 0x33145c00 ;  /* 0x33145c0000047882 */ /* 0x000fe20000000000 */
[----:B------:R-:W-:-:S06]  /*0970*/  UMOV UR5, 0x3c91a626 ;  /* 0x3c91a62600057882 */ /* 0x000fcc0000000000 */
[----:B------:R-:W-:Y:S01]  /*0980*/  DFMA R34, R68, -UR4, R34 ;  /* 0x8000000444227c2b */ /* 0x000fe20008000022 */
[----:B------:R-:W-:Y:S01]  /*0990*/  UMOV UR4, 0x252049c0 ;  /* 0x252049c000047882 */ /* 0x000fe20000000000 */
[----:B------:R-:W-:-:S06]  /*09a0*/  UMOV UR5, 0x397b839a ;  /* 0x397b839a00057882 */ /* 0x000fcc0000000000 */
[----:B------:R-:W-:Y:S01]  /*09b0*/  DFMA R68, R68, -UR4, R34 ;  /* 0x8000000444447c2b */ /* 0x000fe20008000022 */
[----:B------:R-:W-:Y:S10]  /*09c0*/  @!P1 BRA `(.L_x_10) ;  /* 0x0000000000109947 */ /* 0x000ff40003800000 */
[----:B------:R-:W-:Y:S01]  /*09d0*/  IMAD.MOV.U32 R68, RZ, RZ, R56 ;  /* 0x000000ffff447224 */ /* 0x000fe200078e0038 */
[----:B------:R-:W-:Y:S01]  /*09e0*/  MOV R79, 0xa10 ;  /* 0x00000a10004f7802 */ /* 0x000fe20000000f00 */
[----:B------:R-:W-:-:S07]  /*09f0*/  IMAD.MOV.U32 R78, RZ, RZ, R57 ;  /* 0x000000ffff4e7224 */ /* 0x000fce00078e0039 */
[----:B-----5:R-:W-:Y:S05]  /*0a00*/  CALL.REL.NOINC `($_Z9OdeSolverPdS_S_S_Pi$__internal_trig_reduction_slowpathd) ;  /* 0x000000a800487944 */ /* 0x020fea0003c00000 */
.L_x_10:
[----:B------:R-:W-:Y:S05]  /*0a10*/  BSYNC.RECONVERGENT B3 ;  /* 0x0000000000037941 */ /* 0x000fea0003800200 */
.L_x_9:
[----:B------:R-:W-:-:S05]  /*0a20*/  IMAD.SHL.U32 R32, R67, 0x40, RZ ;  /* 0x0000004043207824 */ /* 0x000fca00078e00ff */
[----:B------:R-:W-:-:S04]  /*0a30*/  LOP3.LUT R32, R32, 0x40, RZ, 0xc0, !PT ;  /* 0x0000004020207812 */ /* 0x000fc800078ec0ff */
[----:B------:R-:W-:Y:S02]  /*0a40*/  IADD3 R34, P1, PT, R32, UR10, RZ ;  /* 0x0000000a20227c10 */ /* 0x000fe4000ff3e0ff */
[----:B------:R0:W5:Y:S03]  /*0a50*/  LDG.E.64 R32, desc[UR8][R50.64+0xc0000] ;  /* 0x0c00000832207981 */ /* 0x000166000c1e1b00 */
[----:B------:R-:W-:-:S05]  /*0a60*/  IMAD.X R35, RZ, RZ, UR11, P1 ;  /* 0x0000000bff237e24 */ /* 0x000fca00088e06ff */
[----:B------:R-:W2:Y:S04]  /*0a70*/  LDG.E.128.CONSTANT R36, desc[UR8][R34.64] ;  /* 0x0000000822247981 */ /* 0x000ea8000c1e9d00 */
[----:B------:R-:W3:Y:S04]  /*0a80*/  LDG.E.128.CONSTANT R40, desc[UR8][R34.64+0x10] ;  /* 0x0000100822287981 */ /* 0x000ee8000c1e9d00 */
[----:B------:R-:W4:Y:S01]  /*0a90*/  LDG.E.128.CONSTANT R44, desc[UR8][R34.64+0x20] ;  /* 0x00002008222c7981 */ /* 0x000f22000c1e9d00 */
[----:B------:R-:W-:Y:S01]  /*0aa0*/  LOP3.LUT R60, R67, 0x1, RZ, 0xc0, !PT ;  /* 0x00000001433c7812 */ /* 0x000fe200078ec0ff */
[----:B------:R-:W-:-:S02]  /*0ab0*/  IMAD.MOV.U32 R62, RZ, RZ, 0x20fd8164 ;  /* 0x20fd8164ff3e7424 */ /* 0x000fc400078e00ff */
[----:B------:R-:W-:Y:S01]  /*0ac0*/  IMAD.MOV.U32 R63, RZ, RZ, 0x3da8ff83 ;  /* 0x3da8ff83ff3f7424 */ /* 0x000fe200078e00ff */
[----:B------:R-:W-:Y:S01]  /*0ad0*/  ISETP.NE.U32.AND P1, PT, R60, 0x1, PT ;  /* 0x000000013c00780c */ /* 0x000fe20003f25070 */
[----:B------:R-:W-:-:S03]  /*0ae0*/  DMUL R60, R68, R68 ;  /* 0x00000044443c7228 */ /* 0x000fc60000000000 */
[----:B------:R-:W-:Y:S02]  /*0af0*/  FSEL R62, R62, -8.06006814911005101289e+34, !P1 ;  /* 0xf9785eba3e3e7808 */ /* 0x000fe40004800000 */
[----:B------:R-:W-:Y:S01]  /*0b00*/  FSEL R63, -R63, 0.11223486810922622681, !P1 ;  /* 0x3de5db653f3f7808 */ /* 0x000fe20004800100 */
[----:B------:R-:W-:Y:S01]  /*0b10*/  DSETP.NEU.AND P2, PT, |R52|, +INF , PT ;  /* 0x7ff000003400742a */ /* 0x000fe20003f4d200 */
[----:B------:R-:W-:Y:S04]  /*0b20*/  BSSY.RECONVERGENT B3, `(.L_x_11) ;  /* 0x0000026000037945 */ /* 0x000fe80003800200 */
[----:B--2---:R-:W-:-:S08]  /*0b30*/  DFMA R36, R60, R62, R36 ;  /* 0x0000003e3c24722b */ /* 0x004fd00000000024 */
[----:B------:R-:W-:-:S08]  /*0b40*/  DFMA R36, R60, R36, R38 ;  /* 0x000000243c24722b */ /* 0x000fd00000000026 */
[----:B---3--:R-:W-:-:S08]  /*0b50*/  DFMA R36, R60, R36, R40 ;  /* 0x000000243c24722b */ /* 0x008fd00000000028 */
[----:B------:R-:W-:-:S08]  /*0b60*/  DFMA R36, R60, R36, R42 ;  /* 0x000000243c24722b */ /* 0x000fd0000000002a */
[----:B----4-:R-:W-:-:S08]  /*0b70*/  DFMA R36, R60, R36, R44 ;  /* 0x000000243c24722b */ /* 0x010fd0000000002c */
[----:B------:R-:W-:-:S08]  /*0b80*/  DFMA R36, R60, R36, R46 ;  /* 0x000000243c24722b */ /* 0x000fd0000000002e */
[----:B------:R-:W-:Y:S02]  /*0b90*/  DFMA R68, R36, R68, R68 ;  /* 0x000000442444722b */ /* 0x000fe40000000044 */
[----:B------:R-:W-:-:S10]  /*0ba0*/  DFMA R36, R60, R36, 1 ;  /* 0x3ff000003c24742b */ /* 0x000fd40000000024 */
[----:B------:R-:W-:Y:S02]  /*0bb0*/  FSEL R36, R36, R68, !P1 ;  /* 0x0000004424247208 */ /* 0x000fe40004800000 */
[----:B------:R-:W-:-:S06]  /*0bc0*/  FSEL R37, R37, R69, !P1 ;  /* 0x0000004525257208 */ /* 0x000fcc0004800000 */
[----:B------:R-:W-:Y:S01]  /*0bd0*/  DADD R34, RZ, -R36 ;  /* 0x00000000ff227229 */ /* 0x000fe20000000824 */
[----:B------:R-:W-:Y:S01]  /*0be0*/  LOP3.LUT P1, RZ, R67, 0x2, RZ, 0xc0, !PT ;  /* 0x0000000243ff7812 */ /* 0x000fe2000782c0ff */
[----:B------:R-:W-:Y:S01]  /*0bf0*/  @!P2 DMUL R68, RZ, R52 ;  /* 0x00000034ff44a228 */ /* 0x000fe20000000000 */
[----:B------:R-:W-:-:S07]  /*0c00*/  @!P2 IMAD.MOV.U32 R67, RZ, RZ, RZ ;  /* 0x000000ffff43a224 */ /* 0x000fce00078e00ff */
[----:B------:R-:W-:Y:S02]  /*0c10*/  FSEL R60, R36, R34, !P1 ;  /* 0x00000022243c7208 */ /* 0x000fe40004800000 */
[----:B------:R-:W-:Y:S01]  /*0c20*/  FSEL R61, R37, R35, !P1 ;  /* 0x00000023253d7208 */ /* 0x000fe20004800000 */
[----:B0-----:R-:W-:Y:S06]  /*0c30*/  @!P2 BRA `(.L_x_12) ;  /* 0x000000000050a947 */ /* 0x001fec0003800000 */
        /* <DEDUP_REMOVED lines=20> */
.L_x_12:
[----:B------:R-:W-:Y:S05]  /*0d80*/  BSYNC.RECONVERGENT B3 ;  /* 0x0000000000037941 */ /* 0x000fea0003800200 */
.L_x_11:
        /* <DEDUP_REMOVED lines=15> */
[----:B------:R-:W-:Y:S05]  /*0e80*/  BSSY.RECONVERGENT B3, `(.L_x_13) ;  /* 0x0000031000037945 */ /* 0x000fea0003800200 */
[----:B--2---:R-:W-:-:S08]  /*0e90*/  DFMA R36, R64, R70, R36 ;  /* 0x000000464024722b */ /* 0x004fd00000000024 */
[----:B------:R-:W-:-:S08]  /*0ea0*/  DFMA R36, R64, R36, R38 ;  /* 0x000000244024722b */ /* 0x000fd00000000026 */
[----:B---3--:R-:W-:-:S08]  /*0eb0*/  DFMA R36, R64, R36, R40 ;  /* 0x000000244024722b */ /* 0x008fd00000000028 */
[----:B------:R-:W-:-:S08]  /*0ec0*/  DFMA R36, R64, R36, R42 ;  /* 0x000000244024722b */ /* 0x000fd0000000002a */
[----:B----4-:R-:W-:-:S08]  /*0ed0*/  DFMA R36, R64, R36, R44 ;  /* 0x000000244024722b */ /* 0x010fd0000000002c */
[----:B------:R-:W-:-:S08]  /*0ee0*/  DFMA R36, R64, R36, R46 ;  /* 0x000000244024722b */ /* 0x000fd0000000002e */
[----:B------:R-:W-:Y:S02]  /*0ef0*/  DFMA R68, R36, R68, R68 ;  /* 0x000000442444722b */ /* 0x000fe40000000044 */
[----:B------:R-:W-:Y:S02]  /*0f00*/  DFMA R36, R64, R36, 1 ;  /* 0x3ff000004024742b */ /* 0x000fe40000000024 */
[----:B------:R-:W-:-:S08]  /*0f10*/  DMUL R38, R22, -0.5 ;  /* 0xbfe0000016267828 */ /* 0x000fd00000000000 */
[----:B------:R-:W-:Y:S02]  /*0f20*/  FSEL R40, R36, R68, !P1 ;  /* 0x0000004424287208 */ /* 0x000fe40004800000 */
[----:B------:R-:W-:-:S06]  /*0f30*/  FSEL R41, R37, R69, !P1 ;  /* 0x0000004525297208 */ /* 0x000fcc0004800000 */
[----:B------:R-:W-:Y:S01]  /*0f40*/  DADD R36, RZ, -R40 ;  /* 0x00000000ff247229 */ /* 0x000fe20000000828 */
[----:B------:R-:W-:Y:S01]  /*0f50*/  LOP3.LUT P1, RZ, R67, 0x2, RZ, 0xc0, !PT ;  /* 0x0000000243ff7812 */ /* 0x000fe2000782c0ff */
[----:B------:R-:W-:-:S08]  /*0f60*/  DFMA R38, R10, R38, 1.5 ;  /* 0x3ff800000a26742b */ /* 0x000fd00000000026 */
[----:B------:R-:W-:Y:S02]  /*0f70*/  FSEL R36, R40, R36, !P1 ;  /* 0x0000002428247208 */ /* 0x000fe40004800000 */
[----:B------:R-:W-:Y:S01]  /*0f80*/  FSEL R37, R41, R37, !P1 ;  /* 0x0000002529257208 */ /* 0x000fe20004800000 */
[----:B------:R-:W-:Y:S02]  /*0f90*/  DMUL R38, R10, R38 ;  /* 0x000000260a267228 */ /* 0x000fe40000000000 */
[----:B------:R-:W-:-:S03]  /*0fa0*/  DSETP.NEU.AND P1, PT, |R56|, +INF , PT ;  /* 0x7ff000003800742a */ /* 0x000fc60003f2d200 */
[----:B-----5:R-:W-:-:S03]  /*0fb0*/  DMUL R36, R32, R36 ;  /* 0x0000002420247228 */ /* 0x020fc60000000000 */
[----:B------:R-:W-:-:S05]  /*0fc0*/  DFMA R54, -R10, R38, R54 ;  /* 0x000000260a36722b */ /* 0x000fca0000000136 */
[----:B------:R-:W-:-:S03]  /*0fd0*/  DFMA R36, R30, R60, R36 ;  /* 0x0000003c1e24722b */ /* 0x000fc60000000024 */
[----:B------:R-:W-:Y:S01]  /*0fe0*/  @!P1 DMUL R68, RZ, R56 ;  /* 0x00000038ff449228 */ /* 0x000fe20000000000 */
[----:B------:R-:W-:-:S04]  /*0ff0*/  @!P1 IMAD.MOV.U32 R62, RZ, RZ, 0x1 ;  /* 0x00000001ff3e9424 */ /* 0x000fc800078e00ff */
[----:B------:R-:W-:Y:S01]  /*1000*/  DFMA R54, -R58, R36, R54 ;  /* 0x000000243a36722b */ /* 0x000fe20000000136 */
[----:B0-----:R-:W-:Y:S10]  /*1010*/  @!P1 BRA `(.L_x_14) ;  /* 0x00000000005c9947 */ /* 0x001ff40003800000 */
[----:B------:R-:W-:Y:S01]  /*1020*/  UMOV UR4, 0x6dc9c883 ;  /* 0x6dc9c88300047882 */ /* 0x000fe20000000000 */
[----:B------:R-:W-:Y:S01]  /*1030*/  UMOV UR5, 0x3fe45f30 ;  /* 0x3fe45f3000057882 */ /* 0x000fe20000000000 */
[C---:B------:R-:W-:Y:S01]  /*1040*/  DSETP.GE.AND P1, PT, |R56|.reuse, 2.14748364800000000000e+09, PT ;  /* 0x41e000003800742a */ /* 0x040fe20003f26200 */
[----:B------:R-:W-:Y:S01]  /*1050*/  BSSY.RECONVERGENT B4, `(.L_x_15) ;  /* 0x0000012000047945 */ /* 0x000fe20003800200 */
        /* <DEDUP_REMOVED lines=16> */
[----:B------:R-:W-:Y:S05]  /*1160*/  CALL.REL.NOINC `($_Z9OdeSolverPdS_S_S_Pi$__internal_trig_reduction_slowpathd) ;  /* 0x000000a000707944 */ /* 0x000fea0003c00000 */
.L_x_16:
[----:B------:R-:W-:Y:S05]  /*1170*/  BSYNC.RECONVERGENT B4 ;  /* 0x0000000000047941 */ /* 0x000fea0003800200 */
.L_x_15:
[----:B------:R-:W-:-:S07]  /*1180*/  VIADD R62, R67, 0x1 ;  /* 0x00000001433e7836 */ /* 0x000fce0000000000 */
.L_x_14:
[----:B------:R-:W-:Y:S05]  /*1190*/  BSYNC.RECONVERGENT B3 ;  /* 0x0000000000037941 */ /* 0x000fea0003800200 */
.L_x_13:
[----:B------:R-:W-:Y:S01]  /*11a0*/  IMAD.SHL.U32 R36, R62, 0x40, RZ ;  /* 0x000000403e247824 */ /* 0x000fe200078e00ff */
[----:B------:R-:W5:Y:S04]  /*11b0*/  LDG.E.64 R50, desc[UR8][R50.64+0x100000] ;  /* 0x1000000832327981 */ /* 0x000f68000c1e1b00 */
[----:B------:R-:W-:-:S04]  /*11c0*/  LOP3.LUT R36, R36, 0x40, RZ, 0xc0, !PT ;  /* 0x0000004024247812 */ /* 0x000fc800078ec0ff */
[----:B------:R-:W-:-:S05]  /*11d0*/  IADD3 R56, P1, PT, R36, UR10, RZ ;  /* 0x0000000a24387c10 */ /* 0x000fca000ff3e0ff */
        /* <DEDUP_REMOVED lines=26> */
[----:B------:R-:W-:-:S07]  /*1380*/  @!P2 IMAD.MOV.U32 R58, RZ, RZ, 0x1 ;  /* 0x00000001ff3aa424 */ /* 0x000fce00078e00ff */
[----:B------:R-:W-:Y:S02]  /*1390*/  FSEL R56, R38, R36, !P1 ;  /* 0x0000002426387208 */ /* 0x000fe40004800000 */
[----:B------:R-:W-:Y:S01]  /*13a0*/  FSEL R57, R39, R37, !P1 ;  /* 0x0000002527397208 */ /* 0x000fe20004800000 */
[----:B------:R-:W-:Y:S06]  /*13b0*/  @!P2 BRA `(.L_x_18) ;  /* 0x00000000005ca947 */ /* 0x000fec0003800000 */
        /* <DEDUP_REMOVED lines=21> */
.L_x_20:
[----:B------:R-:W-:Y:S05]  /*1510*/  BSYNC.RECONVERGENT B4 ;  /* 0x0000000000047941 */ /* 0x000fea0003800200 */
.L_x_19:
[----:B------:R-:W-:-:S07]  /*1520*/  VIADD R58, R67, 0x1 ;  /* 0x00000001433a7836 */ /* 0x000fce0000000000 */
.L_x_18:
[----:B------:R-:W-:Y:S05]  /*1530*/  BSYNC.RECONVERGENT B3 ;  /* 0x0000000000037941 */ /* 0x000fea0003800200 */
.L_x_17:
[----:B------:R-:W-:-:S05]  /*1540*/  IMAD.SHL.U32 R36, R58, 0x40, RZ ;  /* 0x000000403a247824 */ /* 0x000fca00078e00ff */
[----:B------:R-:W-:-:S04]  /*1550*/  LOP3.LUT R36, R36, 0x40, RZ, 0xc0, !PT ;  /* 0x0000004024247812 */ /* 0x000fc800078ec0ff */
[----:B------:R-:W-:-:S05]  /*1560*/  IADD3 R52, P1, PT, R36, UR10, RZ ;  /* 0x0000000a24347c10 */ /* 0x000fca000ff3e0ff */
[----:B------:R-:W-:-:S05]  /*1570*/  IMAD.X R53, RZ, RZ, UR11, P1 ;  /* 0x0000000bff357e24 */ /* 0x000fca00088e06ff */
[----:B------:R-:W2:Y:S04]  /*1580*/  LDG.E.128.CONSTANT R36, desc[UR8][R52.64] ;  /* 0x0000000834247981 */ /* 0x000ea8000c1e9d00 */
[----:B------:R-:W3:Y:S04]  /*1590*/  LDG.E.128.CONSTANT R40, desc[UR8][R52.64+0x10] ;  /* 0x0000100834287981 */ /* 0x000ee8000c1e9d00 */
[----:B------:R-:W4:Y:S01]  /*15a0*/  LDG.E.128.CONSTANT R44, desc[UR8][R52.64+0x20] ;  /* 0x00002008342c7981 */ /* 0x000f22000c1e9d00 */
[----:B------:R-:W-:Y:S01]  /*15b0*/  LOP3.LUT R59, R58, 0x1, RZ, 0xc0, !PT ;  /* 0x000000013a3b7812 */ /* 0x000fe200078ec0ff */
[----:B------:R-:W-:Y:S01]  /*15c0*/  IMAD.MOV.U32 R62, RZ, RZ, 0x20fd8164 ;  /* 0x20fd8164ff3e7424 */ /* 0x000fe200078e00ff */
[----:B------:R-:W-:Y:S01]  /*15d0*/  DMUL R60, R68, R68 ;  /* 0x00000044443c7228 */ /* 0x000fe20000000000 */
[----:B------:R-:W-:Y:S01]  /*15e0*/  BSSY.RECONVERGENT B1, `(.L_x_21) ;  /* 0x000002b000017945 */ /* 0x000fe20003800200 */
[----:B------:R-:W-:Y:S01]  /*15f0*/  ISETP.NE.U32.AND P1, PT, R59, 0x1, PT ;  /* 0x000000013b00780c */ /* 0x000fe20003f25070 */
[----:B------:R-:W-:-:S03]  /*1600*/  IMAD.MOV.U32 R59, RZ, RZ, 0x3da8ff83 ;  /* 0x3da8ff83ff3b7424 */ /* 0x000fc600078e00ff */
[----:B------:R-:W-:Y:S02]  /*1610*/  FSEL R62, R62, -8.06006814911005101289e+34, !P1 ;  /* 0xf9785eba3e3e7808 */ /* 0x000fe40004800000 */
[----:B------:R-:W-:-:S06]  /*1620*/  FSEL R63, -R59, 0.11223486810922622681, !P1 ;  /* 0x3de5db653b3f7808 */ /* 0x000fcc0004800100 */
[----:B--2---:R-:W-:-:S08]  /*1630*/  DFMA R36, R60, R62, R36 ;  /* 0x0000003e3c24722b */ /* 0x004fd00000000024 */
[----:B------:R-:W-:Y:S02]  /*1640*/  DFMA R36, R60, R36, R38 ;  /* 0x000000243c24722b */ /* 0x000fe40000000026 */
[----:B------:R-:W-:-:S06]  /*1650*/  DMUL R38, R6, R22 ;  /* 0x0000001606267228 */ /* 0x000fcc0000000000 */
[----:B---3--:R-:W-:Y:S02]  /*1660*/  DFMA R36, R60, R36, R40 ;  /* 0x000000243c24722b */ /* 0x008fe40000000028 */
[----:B------:R-:W-:-:S06]  /*1670*/  DFMA R38, R10, -R38, R6 ;  /* 0x800000260a26722b */ /* 0x000fcc0000000006 */
[----:B------:R-:W-:-:S08]  /*1680*/  DFMA R36, R60, R36, R42 ;  /* 0x000000243c24722b */ /* 0x000fd0000000002a */
[----:B----4-:R-:W-:-:S08]  /*1690*/  DFMA R36, R60, R36, R44 ;  /* 0x000000243c24722b */ /* 0x010fd0000000002c */
[----:B------:R-:W-:Y:S02]  /*16a0*/  DFMA R36, R60, R36, R46 ;  /* 0x000000243c24722b */ /* 0x000fe4000000002e */
[----:B------:R-:W-:Y:S01]  /*16b0*/  DFMA R46, R22, R26, R38 ;  /* 0x0000001a162e722b */ /* 0x000fe20000000026 */
[----:B------:R-:W-:-:S05]  /*16c0*/  IMAD.MOV.U32 R38, RZ, RZ, 0x1 ;  /* 0x00000001ff267424 */ /* 0x000fca00078e00ff */
[----:B------:R-:W0:Y:S01]  /*16d0*/  MUFU.RCP64H R39, R47 ;  /* 0x0000002f00277308 */ /* 0x000e220000001800 */
[----:B------:R-:W-:Y:S02]  /*16e0*/  DFMA R68, R36, R68, R68 ;  /* 0x000000442444722b */ /* 0x000fe40000000044 */
[----:B------:R-:W-:-:S10]  /*16f0*/  DFMA R36, R60, R36, 1 ;  /* 0x3ff000003c24742b */ /* 0x000fd40000000024 */
[----:B------:R-:W-:Y:S02]  /*1700*/  FSEL R42, R36, R68, !P1 ;  /* 0x00000044242a7208 */ /* 0x000fe40004800000 */
[----:B------:R-:W-:Y:S01]  /*1710*/  FSEL R43, R37, R69, !P1 ;  /* 0x00000045252b7208 */ /* 0x000fe20004800000 */
[----:B0-----:R-:W-:Y:S01]  /*1720*/  DFMA R40, -R46, R38, 1 ;  /* 0x3ff000002e28742b */ /* 0x001fe20000000126 */
[----:B------:R-:W-:-:S04]  /*1730*/  LOP3.LUT P1, RZ, R58, 0x2, RZ, 0xc0, !PT ;  /* 0x000000023aff7812 */ /* 0x000fc8000782c0ff */
[----:B------:R-:W-:-:S03]  /*1740*/  DADD R36, RZ, -R42 ;  /* 0x00000000ff247229 */ /* 0x000fc6000000082a */
[----:B------:R-:W-:-:S07]  /*1750*/  DFMA R40, R40, R40, R40 ;  /* 0x000000282828722b */ /* 0x000fce0000000028 */
[----:B------:R-:W-:Y:S02]  /*1760*/  FSEL R36, R42, R36, !P1 ;  /* 0x000000242a247208 */ /* 0x000fe40004800000 */
[----:B------:R-:W-:Y:S01]  /*1770*/  FSEL R37, R43, R37, !P1 ;  /* 0x000000252b257208 */ /* 0x000fe20004800000 */
[----:B------:R-:W-:-:S05]  /*1780*/  DFMA R40, R38, R40, R38 ;  /* 0x000000282628722b */ /* 0x000fca0000000026 */
[----:B-----5:R-:W-:-:S03]  /*1790*/  DMUL R36, R50, R36 ;  /* 0x0000002432247228 */ /* 0x020fc60000000000 */
[----:B------:R-:W-:-:S05]  /*17a0*/  DFMA R38, -R46, R40, 1 ;  /* 0x3ff000002e26742b */ /* 0x000fca0000000128 */
[----:B------:R-:W-:-:S03]  /*17b0*/  DFMA R36, R34, R56, R36 ;  /* 0x000000382224722b */ /* 0x000fc60000000024 */
[----:B------:R-:W-:-:S05]  /*17c0*/  DFMA R38, R40, R38, R40 ;  /* 0x000000262826722b */ /* 0x000fca0000000028 */
[----:B------:R-:W-:-:S08]  /*17d0*/  DFMA R62, -R6, R36, R54 ;  /* 0x00000024063e722b */ /* 0x000fd00000000136 */
[----:B------:R-:W-:Y:S02]  /*17e0*/  DMUL R52, R62, R38 ;  /* 0x000000263e347228 */ /* 0x000fe40000000000 */
[----:B------:R-:W-:-:S06]  /*17f0*/  FSETP.GEU.AND P2, PT, |R63|, 6.5827683646048100446e-37, PT ;  /* 0x036000003f00780b */ /* 0x000fcc0003f4e200 */
[----:B------:R-:W-:-:S08]  /*1800*/  DFMA R36, -R46, R52, R62 ;  /* 0x000000342e24722b */ /* 0x000fd0000000013e */
[----:B------:R-:W-:-:S10]  /*1810*/  DFMA R52, R38, R36, R52 ;  /* 0x000000242634722b */ /* 0x000fd40000000034 */
[----:B------:R-:W-:-:S05]  /*1820*/  FFMA R36, RZ, R47, R53 ;  /* 0x0000002fff247223 */ /* 0x000fca0000000035 */
[----:B------:R-:W-:-:S13]  /*1830*/  FSETP.GT.AND P1, PT, |R36|, 1.469367938527859385e-39, PT ;  /* 0x001000002400780b */ /* 0x000fda0003f24200 */
[----:B------:R-:W-:Y:S05]  /*1840*/  @P1 BRA P2, `(.L_x_22) ;  /* 0x0000000000101947 */ /* 0x000fea0001000000 */
[----:B------:R-:W-:-:S07]  /*1850*/  MOV R68, 0x1870 ;  /* 0x0000187000447802 */ /* 0x000fce0000000f00 */
[----:B------:R-:W-:Y:S05]  /*1860*/  CALL.REL.NOINC `($__internal_1_$__cuda_sm20_div_rn_f64_full) ;  /* 0x0000008800847944 */ /* 0x000fea0003c00000 */
[----:B------:R-:W-:Y:S02]  /*1870*/  IMAD.MOV.U32 R52, RZ, RZ, R72 ;  /* 0x000000ffff347224 */ /* 0x000fe400078e0048 */
[----:B------:R-:W-:-:S07]  /*1880*/  IMAD.MOV.U32 R53, RZ, RZ, R73 ;  /* 0x000000ffff357224 */ /* 0x000fce00078e0049 */
.L_x_22:
[----:B------:R-:W-:Y:S05]  /*1890*/  BSYNC.RECONVERGENT B1 ;  /* 0x0000000000017941 */ /* 0x000fea0003800200 */
.L_x_21:
[-C--:B------:R-:W-:Y:S01]  /*18a0*/  DMUL R36, R10, R4.reuse ;  /* 0x000000040a247228 */ /* 0x080fe20000000000 */
[----:B------:R-:W-:Y:S01]  /*18b0*/  UMOV UR4, 0x9999999a ;  /* 0x9999999a00047882 */ /* 0x000fe20000000000 */
[----:B------:R-:W-:Y:S01]  /*18c0*/  UMOV UR5, 0x3fc99999 ;  /* 0x3fc9999900057882 */ /* 0x000fe20000000000 */
[----:B------:R-:W-:Y:S01]  /*18d0*/  DMUL R52, R52, R4 ;  /* 0x0000000434347228 */ /* 0x000fe20000000000 */
[----:B------:R-:W-:Y:S01]  /*18e0*/  BSSY.RECONVERGENT B1, `(.L_x_23) ;  /* 0x0000013000017945 */ /* 0x000fe20003800200 */
[----:B------:R-:W-:-:S03]  /*18f0*/  DFMA R62, R4, UR4, R12 ;  /* 0x00000004043e7c2b */ /* 0x000fc6000800000c */
[----:B------:R-:W-:-:S03]  /*1900*/  DFMA R68, R36, UR4, R6 ;  /* 0x0000000424447c2b */ /* 0x000fc60008000006 */
[----:B------:R-:W-:-:S03]  /*1910*/  DFMA R54, R52, UR4, R10 ;  /* 0x0000000434367c2b */ /* 0x000fc6000800000a */
[----:B------:R-:W0:Y:S04]  /*1920*/  MUFU.RCP64H R37, R69 ;  /* 0x0000004500257308 */ /* 0x000e280000001800 */
        /* <DEDUP_REMOVED lines=8> */
[----:B------:R-:W-:Y:S02]  /*19b0*/  LOP3.LUT R67, R69, 0x7fffffff, RZ, 0xc0, !PT ;  /* 0x7fffffff45437812 */ /* 0x000fe400078ec0ff */
[----:B------:R-:W-:-:S03]  /*19c0*/  MOV R66, 0x19f0 ;  /* 0x000019f000427802 */ /* 0x000fc60000000f00 */
[----:B------:R-:W-:-:S07]  /*19d0*/  VIADD R67, R67, 0xfff00000 ;  /* 0xfff0000043437836 */ /* 0x000fce0000000000 */
[----:B------:R-:W-:Y:S05]  /*19e0*/  CALL.REL.NOINC `($__internal_0_$__cuda_sm20_dblrcp_rn_slowpath_v3) ;  /* 0x00000084007c7944 */ /* 0x000fea0003c00000 */
[----:B------:R-:W-:Y:S02]  /*19f0*/  IMAD.MOV.U32 R58, RZ, RZ, R82 ;  /* 0x000000ffff3a7224 */ /* 0x000fe400078e0052 */
[----:B------:R-:W-:-:S07]  /*1a00*/  IMAD.MOV.U32 R59, RZ, RZ, R83 ;  /* 0x000000ffff3b7224 */ /* 0x000fce00078e0053 */
.L_x_24:
[----:B------:R-:W-:Y:S05]  /*1a10*/  BSYNC.RECONVERGENT B1 ;  /* 0x0000000000017941 */ /* 0x000fea0003800200 */
.L_x_23:
[----:B------:R-:W-:Y:S01]  /*1a20*/  DSETP.NEU.AND P1, PT, R58, RZ, PT ;  /* 0x000000ff3a00722a */ /* 0x000fe20003f2d000 */
[----:B------:R-:W-:Y:S01]  /*1a30*/  UMOV UR4, 0x54442d18 ;  /* 0x54442d1800047882 */ /* 0x000fe20000000000 */
[----:B------:R-:W-:Y:S01]  /*1a40*/  UMOV UR5, 0x401921fb ;  /* 0x401921fb00057882 */ /* 0x000fe20000000000 */
[----:B------:R-:W-:Y:S01]  /*1a50*/  DFMA R56, R20, R62, R18 ;  /* 0x0000003e1438722b */ /* 0x000fe20000000012 */
[----:B------:R-:W-:Y:S01]  /*1a60*/  BSSY.RECONVERGENT B1, `(.L_x_25) ;  /* 0x0000021000017945 */ /* 0x000fe20003800200 */
[----:B------:R-:W-:-:S09]  /*1a70*/  DMUL R62, R62, UR4 ;  /* 0x000000043e3e7c28 */ /* 0x000fd20008000000 */
[----:B------:R-:W-:Y:S05]  /*1a80*/  @P1 BRA `(.L_x_26) ;  /* 0x0000000000201947 */ /* 0x000fea0003800000 */
[----:B------:R-:W-:Y:S01]  /*1a90*/  ISETP.NE.U32.AND P1, PT, R2, RZ, PT ;  /* 0x000000ff0200720c */ /* 0x000fe20003f25070 */
[----:B------:R-:W-:Y:S01]  /*1aa0*/  IMAD.MOV.U32 R36, RZ, RZ, RZ ;  /* 0x000000ffff247224 */ /* 0x000fe200078e00ff */
[----:B------:R-:W-:Y:S02]  /*1ab0*/  ISETP.GE.AND P2, PT, R9, RZ, PT ;  /* 0x000000ff0900720c */ /* 0x000fe40003f46270 */
[----:B------:R-:W-:-:S13]  /*1ac0*/  ISETP.NE.AND.EX P1, PT, R3, -0x80000000, PT, P1 ;  /* 0x800000000300780c */ /* 0x000fda0003f25310 */
[----:B------:R-:W-:-:S06]  /*1ad0*/  DSETP.NEU.AND P1, PT, |R8|, 0.5, !P1 ;  /* 0x3fe000000800742a */ /* 0x000fcc0004f2d200 */
[----:B------:R-:W-:-:S04]  /*1ae0*/  SEL R37, R59, RZ, P1 ;  /* 0x000000ff3b257207 */ /* 0x000fc80000800000 */
[----:B------:R-:W-:Y:S01]  /*1af0*/  @!P2 LOP3.LUT R37, R37, 0x7ff00000, RZ, 0xfc, !PT ;  /* 0x7ff000002525a812 */ /* 0x000fe200078efcff */
[----:B------:R-:W-:Y:S06]  /*1b00*/  BRA `(.L_x_27) ;  /* 0x0000000000587947 */ /* 0x000fec0003800000 */
.L_x_26:
        /* <DEDUP_REMOVED lines=8> */
.L_x_28:
[----:B------:R-:W-:Y:S01]  /*1b90*/  IMAD.MOV.U32 R66, RZ, RZ, R68 ;  /* 0x000000ffff427224 */ /* 0x000fe200078e0044 */
[----:B------:R-:W0:Y:S01]  /*1ba0*/  FRND.F64.TRUNC R36, R8 ;  /* 0x0000000800247313 */ /* 0x000e22000030d800 */
[----:B------:R-:W-:Y:S02]  /*1bb0*/  ISETP.NE.U32.AND P1, PT, R2, RZ, PT ;  /* 0x000000ff0200720c */ /* 0x000fe40003f25070 */
[----:B------:R-:W-:Y:S02]  /*1bc0*/  ISETP.GE.AND P2, PT, R59, RZ, PT ;  /* 0x000000ff3b00720c */ /* 0x000fe40003f46270 */
[----:B------:R-:W-:Y:S01]  /*1bd0*/  DADD R38, -RZ, -R66 ;  /* 0x00000000ff267229 */ /* 0x000fe20000000942 */
[----:B------:R-:W-:-:S09]  /*1be0*/  ISETP.NE.AND.EX P1, PT, R3, -0x80000000, PT, P1 ;  /* 0x800000000300780c */ /* 0x000fd20003f25310 */
[-C--:B------:R-:W-:Y:S01]  /*1bf0*/  FSEL R41, R38, R68.reuse, !P1 ;  /* 0x0000004426297208 */ /* 0x080fe20004800000 */
[----:B0-----:R-:W-:Y:S01]  /*1c00*/  DSETP.NEU.AND P3, PT, R8, R36, PT ;  /* 0x000000240800722a */ /* 0x001fe20003f6d000 */
[-C--:B------:R-:W-:Y:S02]  /*1c10*/  FSEL R38, R39, R67.reuse, !P1 ;  /* 0x0000004327267208 */ /* 0x080fe40004800000 */
[----:B------:R-:W-:Y:S02]  /*1c20*/  FSEL R36, R41, R68, !P2 ;  /* 0x0000004429247208 */ /* 0x000fe40005000000 */
[----:B------:R-:W-:Y:S02]  /*1c30*/  FSEL R37, R38, R67, !P2 ;  /* 0x0000004326257208 */ /* 0x000fe40005000000 */
[----:B------:R-:W-:Y:S02]  /*1c40*/  PLOP3.LUT P1, PT, P0, PT, PT, 0x80, 0x8 ;  /* 0x000000000008781c */ /* 0x000fe4000072f070 */
[----:B------:R-:W-:-:S02]  /*1c50*/  @!P2 FSEL R36, R36, RZ, !P3 ;  /* 0x000000ff2424a208 */ /* 0x000fc40005800000 */
[----:B------:R-:W-:-:S09]  /*1c60*/  @!P2 FSEL R37, R37, -QNAN , !P3 ;  /* 0xfff800002525a808 */ /* 0x000fd20005800000 */
.L_x_27:
[----:B------:R-:W-:Y:S05]  /*1c70*/  BSYNC.RECONVERGENT B1 ;  /* 0x0000000000017941 */ /* 0x000fea0003800200 */
.L_x_25:
        /* <DEDUP_REMOVED lines=19> */
.L_x_31:
[----:B------:R-:W-:-:S14]  /*1db0*/  DSETP.NEU.AND P2, PT, |R58|, +INF , PT ;  /* 0x7ff000003a00742a */ /* 0x000fdc0003f4d200 */
[----:B------:R-:W-:Y:S05]  /*1dc0*/  @P2 BRA `(.L_x_30) ;  /* 0x0000000000242947 */ /* 0x000fea0003800000 */
[C---:B------:R-:W-:Y:S02]  /*1dd0*/  ISETP.GE.AND P3, PT, R9.reuse, RZ, PT ;  /* 0x000000ff0900720c */ /* 0x040fe40003f66270 */
[----:B------:R-:W-:Y:S02]  /*1de0*/  LOP3.LUT R36, R9, 0x7fffffff, RZ, 0xc0, !PT ;  /* 0x7fffffff09247812 */ /* 0x000fe400078ec0ff */
[----:B------:R-:W-:Y:S02]  /*1df0*/  SEL R37, RZ, 0x7ff00000, !P3 ;  /* 0x7ff00000ff257807 */ /* 0x000fe40005800000 */
[----:B------:R-:W-:Y:S02]  /*1e00*/  ISETP.GE.AND P2, PT, R59, RZ, PT ;  /* 0x000000ff3b00720c */ /* 0x000fe40003f46270 */
[----:B------:R-:W-:Y:S01]  /*1e10*/  ISETP.NE.AND P3, PT, R36, 0x3fe00000, PT ;  /* 0x3fe000002400780c */ /* 0x000fe20003f65270 */
[----:B------:R-:W-:-:S05]  /*1e20*/  VIADD R36, R37, 0x80000000 ;  /* 0x8000000025247836 */ /* 0x000fca0000000000 */
[----:B------:R-:W-:-:S05]  /*1e30*/  SEL R36, R36, R37, P3 ;  /* 0x0000002524247207 */ /* 0x000fca0001800000 */
[----:B------:R-:W-:Y:S01]  /*1e40*/  @!P2 SEL R37, R36, R37, P1 ;  /* 0x000000252425a207 */ /* 0x000fe20000800000 */
[----:B------:R-:W-:-:S07]  /*1e50*/  IMAD.MOV.U32 R36, RZ, RZ, RZ ;  /* 0x000000ffff247224 */ /* 0x000fce00078e00ff */
.L_x_30:
[----:B------:R-:W-:Y:S05]  /*1e60*/  BSYNC.RECONVERGENT B1 ;  /* 0x0000000000017941 */ /* 0x000fea0003800200 */
.L_x_29:
[----:B------:R-:W-:Y:S01]  /*1e70*/  DSETP.NEU.AND P2, PT, R8, RZ, PT ;  /* 0x000000ff0800722a */ /* 0x000fe20003f4d000 */
[----:B------:R-:W-:Y:S01]  /*1e80*/  BSSY.RECONVERGENT B3, `(.L_x_32) ;  /* 0x0000025000037945 */ /* 0x000fe20003800200 */
[-C--:B------:R-:W-:Y:S02]  /*1e90*/  DFMA R60, R22, R54.reuse, 1 ;  /* 0x3ff00000163c742b */ /* 0x080fe40000000036 */
[----:B------:R-:W-:Y:S02]  /*1ea0*/  DSETP.NEU.AND P1, PT, R58, 1, PT ;  /* 0x3ff000003a00742a */ /* 0x000fe40003f2d000 */
[----:B------:R-:W-:Y:S02]  /*1eb0*/  FSEL R40, R36, RZ, P2 ;  /* 0x000000ff24287208 */ /* 0x000fe40001000000 */
[----:B------:R-:W-:Y:S01]  /*1ec0*/  FSEL R41, R37, 1.875, P2 ;  /* 0x3ff0000025297808 */ /* 0x000fe20001000000 */
[----:B------:R-:W-:Y:S01]  /*1ed0*/  DFMA R36, R16, R54, R14 ;  /* 0x000000361024722b */ /* 0x000fe2000000000e */
[----:B------:R-:W-:Y:S01]  /*1ee0*/  FSEL R40, R40, RZ, P1 ;  /* 0x000000ff28287208 */ /* 0x000fe20000800000 */
[----:B------:R-:W-:Y:S01]  /*1ef0*/  DMUL R38, R24, R60 ;  /* 0x0000003c18267228 */ /* 0x000fe20000000000 */
[----:B------:R-:W-:Y:S01]  /*1f00*/  FSEL R41, R41, 1.875, P1 ;  /* 0x3ff0000029297808 */ /* 0x000fe20000800000 */
[----:B------:R-:W-:-:S06]  /*1f10*/  DSETP.NEU.AND P1, PT, |R62|, +INF , PT ;  /* 0x7ff000003e00742a */ /* 0x000fcc0003f2d200 */
[----:B------:R-:W-:Y:S02]  /*1f20*/  DFMA R36, R36, R40, -R38 ;  /* 0x000000282424722b */ /* 0x000fe40000000826 */
[----:B------:R-:W-:-:S06]  /*1f30*/  DMUL R38, R26, R54 ;  /* 0x000000361a267228 */ /* 0x000fcc0000000000 */
[----:B------:R-:W-:Y:S01]  /*1f40*/  DFMA R36, R28, -R58, R36 ;  /* 0x8000003a1c24722b */ /* 0x000fe20000000024 */
[----:B------:R-:W-:Y:S01]  /*1f50*/  @!P1 IMAD.MOV.U32 R67, RZ, RZ, RZ ;  /* 0x000000ffff439224 */ /* 0x000fe200078e00ff */
[----:B------:R-:W-:-:S06]  /*1f60*/  @!P1 DMUL R68, RZ, R62 ;  /* 0x0000003eff449228 */ /* 0x000fcc0000000000 */
[----:B------:R-:W-:Y:S01]  /*1f70*/  DFMA R58, R38, -R58, R36 ;  /* 0x8000003a263a722b */ /* 0x000fe20000000024 */
[----:B------:R-:W-:Y:S10]  /*1f80*/  @!P1 BRA `(.L_x_33) ;  /* 0x0000000000509947 */ /* 0x000ff40003800000 */
        /* <DEDUP_REMOVED lines=20> */
.L_x_33:
[----:B------:R-:W-:Y:S05]  /*20d0*/  BSYNC.RECONVERGENT B3 ;  /* 0x0000000000037941 */ /* 0x000fea0003800200 */
.L_x_32:
        /* <DEDUP_REMOVED lines=12> */
[----:B------:R-:W-:Y:S01]  /*21a0*/  IMAD.MOV.U32 R66, RZ, RZ, 0x3da8ff83 ;  /* 0x3da8ff83ff427424 */ /* 0x000fe200078e00ff */
[----:B------:R-:W-:-:S02]  /*21b0*/  DSETP.NEU.AND P2, PT, |R56|, +INF , PT ;  /* 0x7ff000003800742a */ /* 0x000fc40003f4d200 */
[----:B------:R-:W-:Y:S02]  /*21c0*/  FSEL R72, R72, -8.06006814911005101289e+34, !P1 ;  /* 0xf9785eba48487808 */ /* 0x000fe40004800000 */
[----:B------:R-:W-:-:S06]  /*21d0*/  FSEL R73, -R66, 0.11223486810922622681, !P1 ;  /* 0x3de5db6542497808 */ /* 0x000fcc0004800100 */
        /* <DEDUP_REMOVED lines=9> */
[----:B------:R-:W-:Y:S01]  /*2270*/  FSEL R39, R37, R69, !P1 ;  /* 0x0000004525277208 */ /* 0x000fe20004800000 */
[----:B------:R-:W-:Y:S01]  /*2280*/  @!P2 DMUL R68, RZ, R56 ;  /* 0x00000038ff44a228 */ /* 0x000fe20000000000 */
[----:B------:R-:W-:Y:S01]  /*2290*/  LOP3.LUT P1, RZ, R67, 0x2, RZ, 0xc0, !PT ;  /* 0x0000000243ff7812 */ /* 0x000fe2000782c0ff */
[----:B------:R-:W-:-:S03]  /*22a0*/  @!P2 IMAD.MOV.U32 R67, RZ, RZ, RZ ;  /* 0x000000ffff43a224 */ /* 0x000fc600078e00ff */
[----:B------:R-:W-:-:S10]  /*22b0*/  DADD R36, RZ, -R38 ;  /* 0x00000000ff247229 */ /* 0x000fd40000000826 */
[----:B------:R-:W-:Y:S02]  /*22c0*/  FSEL R64, R38, R36, !P1 ;  /* 0x0000002426407208 */ /* 0x000fe40004800000 */
[----:B------:R-:W-:Y:S01]  /*22d0*/  FSEL R65, R39, R37, !P1 ;  /* 0x0000002527417208 */ /* 0x000fe20004800000 */
[----:B------:R-:W-:Y:S06]  /*22e0*/  @!P2 BRA `(.L_x_35) ;  /* 0x000000000050a947 */ /* 0x000fec0003800000 */
        /* <DEDUP_REMOVED lines=20> */
.L_x_35:
[----:B------:R-:W-:Y:S05]  /*2430*/  BSYNC.RECONVERGENT B3 ;  /* 0x0000000000037941 */ /* 0x000fea0003800200 */
.L_x_34:
        /* <DEDUP_REMOVED lines=17> */
[----:B------:R-:W-:-:S06]  /*2550*/  DMUL R38, R22, -0.5 ;  /* 0xbfe0000016267828 */ /* 0x000fcc0000000000 */
[----:B---3--:R-:W-:Y:S02]  /*2560*/  DFMA R36, R70, R36, R40 ;  /* 0x000000244624722b */ /* 0x008fe40000000028 */
[----:B------:R-:W-:-:S06]  /*2570*/  DFMA R38, R38, R54, 1.5 ;  /* 0x3ff800002626742b */ /* 0x000fcc0000000036 */
[----:B------:R-:W-:Y:S02]  /*2580*/  DFMA R36, R70, R36, R42 ;  /* 0x000000244624722b */ /* 0x000fe4000000002a */
[----:B------:R-:W-:-:S06]  /*2590*/  DMUL R38, R54, R38 ;  /* 0x0000002636267228 */ /* 0x000fcc0000000000 */
[----:B----4-:R-:W-:Y:S02]  /*25a0*/  DFMA R36, R70, R36, R44 ;  /* 0x000000244624722b */ /* 0x010fe4000000002c */
[----:B------:R-:W-:-:S06]  /*25b0*/  DFMA R38, -R54, R38, R58 ;  /* 0x000000263626722b */ /* 0x000fcc000000013a */
[----:B------:R-:W-:-:S08]  /*25c0*/  DFMA R36, R70, R36, R46 ;  /* 0x000000244624722b */ /* 0x000fd0000000002e */
[----:B------:R-:W-:Y:S02]  /*25d0*/  DFMA R68, R36, R68, R68 ;  /* 0x000000442444722b */ /* 0x000fe40000000044 */
[----:B------:R-:W-:-:S10]  /*25e0*/  DFMA R36, R70, R36, 1 ;  /* 0x3ff000004624742b */ /* 0x000fd40000000024 */
[----:B------:R-:W-:Y:S02]  /*25f0*/  FSEL R40, R36, R68, !P1 ;  /* 0x0000004424287208 */ /* 0x000fe40004800000 */
[----:B------:R-:W-:Y:S02]  /*2600*/  FSEL R41, R37, R69, !P1 ;  /* 0x0000004525297208 */ /* 0x000fe40004800000 */
[----:B------:R-:W-:-:S04]  /*2610*/  LOP3.LUT P1, RZ, R67, 0x2, RZ, 0xc0, !PT ;  /* 0x0000000243ff7812 */ /* 0x000fc8000782c0ff */
[----:B------:R-:W-:-:S10]  /*2620*/  DADD R36, RZ, -R40 ;  /* 0x00000000ff247229 */ /* 0x000fd40000000828 */
[----:B------:R-:W-:Y:S02]  /*2630*/  FSEL R36, R40, R36, !P1 ;  /* 0x0000002428247208 */ /* 0x000fe40004800000 */
[----:B------:R-:W-:Y:S01]  /*2640*/  FSEL R37, R41, R37, !P1 ;  /* 0x0000002529257208 */ /* 0x000fe20004800000 */
[----:B------:R-:W-:-:S05]  /*2650*/  DSETP.NEU.AND P1, PT, |R62|, +INF , PT ;  /* 0x7ff000003e00742a */ /* 0x000fca0003f2d200 */
[----:B------:R-:W-:-:S08]  /*2660*/  DMUL R36, R32, R36 ;  /* 0x0000002420247228 */ /* 0x000fd00000000000 */
[----:B------:R-:W-:Y:S01]  /*2670*/  DFMA R36, R30, R64, R36 ;  /* 0x000000401e24722b */ /* 0x000fe20000000024 */
[----:B------:R-:W-:Y:S01]  /*2680*/  @!P1 IMAD.MOV.U32 R58, RZ, RZ, 0x1 ;  /* 0x00000001ff3a9424 */ /* 0x000fe200078e00ff */
[----:B------:R-:W-:-:S06]  /*2690*/  @!P1 DMUL R68, RZ, R62 ;  /* 0x0000003eff449228 */ /* 0x000fcc0000000000 */
[----:B------:R-:W-:Y:S01]  /*26a0*/  DFMA R60, -R60, R36, R38 ;  /* 0x000000243c3c722b */ /* 0x000fe20000000126 */
[----:B------:R-:W-:Y:S10]  /*26b0*/  @!P1 BRA `(.L_x_37) ;  /* 0x00000000005c9947 */ /* 0x000ff40003800000 */
        /* <DEDUP_REMOVED lines=21> */
.L_x_39:
[----:B------:R-:W-:Y:S05]  /*2810*/  BSYNC.RECONVERGENT B4 ;  /* 0x0000000000047941 */ /* 0x000fea0003800200 */
.L_x_38:
[----:B------:R-:W-:-:S07]  /*2820*/  VIADD R58, R67, 0x1 ;  /* 0x00000001433a7836 */ /* 0x000fce0000000000 */
.L_x_37:
[----:B------:R-:W-:Y:S05]  /*2830*/  BSYNC.RECONVERGENT B3 ;  /* 0x0000000000037941 */ /* 0x000fea0003800200 */
.L_x_36:
[----:B------:R-:W-:-:S05]  /*2840*/  IMAD.SHL.U32 R36, R58, 0x40, RZ ;  /* 0x000000403a247824 */ /* 0x000fca00078e00ff */
[----:B------:R-:W-:-:S04]  /*2850*/  LOP3.LUT R36, R36, 0x40, RZ, 0xc0, !PT ;  /* 0x0000004024247812 */ /* 0x000fc800078ec0ff */
[----:B------:R-:W-:-:S05]  /*2860*/  IADD3 R62, P1, PT, R36, UR10, RZ ;  /* 0x0000000a243e7c10 */ /* 0x000fca000ff3e0ff */
[----:B------:R-:W-:-:S05]  /*2870*/  IMAD.X R63, RZ, RZ, UR11, P1 ;  /* 0x0000000bff3f7e24 */ /* 0x000fca00088e06ff */
[----:B------:R-:W2:Y:S04]  /*2880*/  LDG.E.128.CONSTANT R36, desc[UR8][R62.64] ;  /* 0x000000083e247981 */ /* 0x000ea8000c1e9d00 */
[----:B------:R-:W3:Y:S04]  /*2890*/  LDG.E.128.CONSTANT R40, desc[UR8][R62.64+0x10] ;  /* 0x000010083e287981 */ /* 0x000ee8000c1e9d00 */
[----:B------:R0:W4:Y:S01]  /*28a0*/  LDG.E.128.CONSTANT R44, desc[UR8][R62.64+0x20] ;  /* 0x000020083e2c7981 */ /* 0x000122000c1e9d00 */
        /* <DEDUP_REMOVED lines=8> */
[----:B------:R-:W-:-:S10]  /*2930*/  FSEL R67, -R59, 0.11223486810922622681, !P1 ;  /* 0x3de5db653b437808 */ /* 0x000fd40004800100 */
[----:B0-----:R-:W-:Y:S01]  /*2940*/  @!P2 IMAD.MOV.U32 R62, RZ, RZ, 0x1 ;  /* 0x00000001ff3ea424 */ /* 0x001fe200078e00ff */
        /* <DEDUP_REMOVED lines=11> */
[----:B------:R-:W-:-:S04]  /*2a00*/  LOP3.LUT P1, RZ, R58, 0x2, RZ, 0xc0, !PT ;  /* 0x000000023aff7812 */ /* 0x000fc8000782c0ff */
[----:B------:R-:W-:-:S10]  /*2a10*/  DADD R36, RZ, -R38 ;  /* 0x00000000ff247229 */ /* 0x000fd40000000826 */
        /* <DEDUP_REMOVED lines=24> */
.L_x_43:
[----:B------:R-:W-:Y:S05]  /*2ba0*/  BSYNC.RECONVERGENT B4 ;  /* 0x0000000000047941 */ /* 0x000fea0003800200 */
.L_x_42:
[----:B------:R-:W-:-:S07]  /*2bb0*/  VIADD R62, R67, 0x1 ;  /* 0x00000001433e7836 */ /* 0x000fce0000000000 */
.L_x_41:
[----:B------:R-:W-:Y:S05]  /*2bc0*/  BSYNC.RECONVERGENT B3 ;  /* 0x0000000000037941 */ /* 0x000fea0003800200 */
.L_x_40:
        /* <DEDUP_REMOVED lines=9> */
[----:B------:R-:W-:Y:S01]  /*2c60*/  UMOV UR4, 0x9999999a ;  /* 0x9999999a00047882 */ /* 0x000fe20000000000 */
[----:B------:R-:W-:Y:S01]  /*2c70*/  IMAD.MOV.U32 R63, RZ, RZ, 0x3da8ff83 ;  /* 0x3da8ff83ff3f7424 */ /* 0x000fe200078e00ff */
[----:B------:R-:W-:Y:S01]  /*2c80*/  ISETP.NE.U32.AND P1, PT, R56, 0x1, PT ;  /* 0x000000013800780c */ /* 0x000fe20003f25070 */
[----:B------:R-:W-:Y:S01]  /*2c90*/  DMUL R56, R68, R68 ;  /* 0x0000004444387228 */ /* 0x000fe20000000000 */
[----:B------:R-:W-:Y:S01]  /*2ca0*/  UMOV UR5, 0x3fc99999 ;  /* 0x3fc9999900057882 */ /* 0x000fe20000000000 */
[----:B------:R-:W-:Y:S01]  /*2cb0*/  BSSY.RECONVERGENT B1, `(.L_x_44) ;  /* 0x000002b000017945 */ /* 0x000fe20003800200 */
[----:B------:R-:W-:-:S02]  /*2cc0*/  FSEL R66, R66, -8.06006814911005101289e+34, !P1 ;  /* 0xf9785eba42427808 */ /* 0x000fc40004800000 */
[----:B------:R-:W-:-:S06]  /*2cd0*/  FSEL R67, -R63, 0.11223486810922622681, !P1 ;  /* 0x3de5db653f437808 */ /* 0x000fcc0004800100 */
[----:B--2---:R-:W-:-:S08]  /*2ce0*/  DFMA R36, R56, R66, R36 ;  /* 0x000000423824722b */ /* 0x004fd00000000024 */
[----:B------:R-:W-:Y:S02]  /*2cf0*/  DFMA R36, R56, R36, R38 ;  /* 0x000000243824722b */ /* 0x000fe40000000026 */
[----:B------:R-:W-:-:S06]  /*2d00*/  DMUL R38, R10, R4 ;  /* 0x000000040a267228 */ /* 0x000fcc0000000000 */
[----:B---3--:R-:W-:Y:S02]  /*2d10*/  DFMA R40, R56, R36, R40 ;  /* 0x000000243828722b */ /* 0x008fe40000000028 */
[----:B------:R-:W-:-:S06]  /*2d20*/  DFMA R36, R38, UR4, R6 ;  /* 0x0000000426247c2b */ /* 0x000fcc0008000006 */
[----:B------:R-:W-:Y:S02]  /*2d30*/  DFMA R40, R56, R40, R42 ;  /* 0x000000283828722b */ /* 0x000fe4000000002a */
[----:B------:R-:W-:-:S06]  /*2d40*/  DMUL R42, R22, R36 ;  /* 0x00000024162a7228 */ /* 0x000fcc0000000000 */
[----:B----4-:R-:W-:Y:S02]  /*2d50*/  DFMA R40, R56, R40, R44 ;  /* 0x000000283828722b */ /* 0x010fe4000000002c */
[----:B------:R-:W-:-:S06]  /*2d60*/  DFMA R42, R54, -R42, R36 ;  /* 0x8000002a362a722b */ /* 0x000fcc0000000024 */
        /* <DEDUP_REMOVED lines=15> */
[----:B------:R-:W-:-:S03]  /*2e60*/  DMUL R40, R50, R40 ;  /* 0x0000002832287228 */ /* 0x000fc60000000000 */
[----:B------:R-:W-:-:S05]  /*2e70*/  DFMA R42, -R46, R44, 1 ;  /* 0x3ff000002e2a742b */ /* 0x000fca000000012c */
[----:B------:R-:W-:-:S03]  /*2e80*/  DFMA R40, R34, R58, R40 ;  /* 0x0000003a2228722b */ /* 0x000fc60000000028 */
[----:B------:R-:W-:-:S05]  /*2e90*/  DFMA R42, R44, R42, R44 ;  /* 0x0000002a2c2a722b */ /* 0x000fca000000002c */
[----:B------:R-:W-:-:S08]  /*2ea0*/  DFMA R62, R40, -R36, R60 ;  /* 0x80000024283e722b */ /* 0x000fd0000000003c */
        /* <DEDUP_REMOVED lines=11> */
.L_x_45:
[----:B------:R-:W-:Y:S05]  /*2f60*/  BSYNC.RECONVERGENT B1 ;  /* 0x0000000000017941 */ /* 0x000fea0003800200 */
.L_x_44:
[----:B------:R-:W-:Y:S01]  /*2f70*/  UMOV UR4, 0x33333333 ;  /* 0x3333333300047882 */ /* 0x000fe20000000000 */
[----:B------:R-:W-:Y:S01]  /*2f80*/  UMOV UR5, 0x3fb33333 ;  /* 0x3fb3333300057882 */ /* 0x000fe20000000000 */
[----:B------:R-:W-:Y:S01]  /*2f90*/  DMUL R54, R54, R4 ;  /* 0x0000000436367228 */ /* 0x000fe20000000000 */
[----:B------:R-:W-:Y:S01]  /*2fa0*/  UMOV UR6, 0xcccccccd ;  /* 0xcccccccd00067882 */ /* 0x000fe20000000000 */
[----:B------:R-:W-:Y:S01]  /*2fb0*/  DFMA R58, R38, UR4, R6 ;  /* 0x00000004263a7c2b */ /* 0x000fe20008000006 */
[----:B------:R-:W-:Y:S01]  /*2fc0*/  UMOV UR7, 0x3fcccccc ;  /* 0x3fcccccc00077882 */ /* 0x000fe20000000000 */
[----:B------:R-:W-:Y:S01]  /*2fd0*/  DFMA R56, R52, UR4, R10 ;  /* 0x0000000434387c2b */ /* 0x000fe2000800000a */
[----:B------:R-:W-:Y:S01]  /*2fe0*/  UMOV UR5, 0x3fd33333 ;  /* 0x3fd3333300057882 */ /* 0x000fe20000000000 */
[----:B------:R-:W-:Y:S01]  /*2ff0*/  BSSY.RECONVERGENT B1, `(.L_x_46) ;  /* 0x0000016000017945 */ /* 0x000fe20003800200 */
[----:B------:R-:W-:-:S03]  /*3000*/  DFMA R64, R4, UR4, R12 ;  /* 0x0000000404407c2b */ /* 0x000fc6000800000c */
[----:B------:R-:W-:Y:S02]  /*3010*/  DFMA R58, R54, UR6, R58 ;  /* 0x00000006363a7c2b */ /* 0x000fe4000800003a */
[----:B------:R-:W-:-:S04]  /*3020*/  DMUL R54, R36, R4 ;  /* 0x0000000424367228 */ /* 0x000fc80000000000 */
[----:B------:R-:W0:Y:S04]  /*3030*/  MUFU.RCP64H R39, R59 ;  /* 0x0000003b00277308 */ /* 0x000e280000001800 */
[----:B------:R-:W-:Y:S01]  /*3040*/  VIADD R38, R59, 0x300402 ;  /* 0x003004023b267836 */ /* 0x000fe20000000000 */
[----:B------:R-:W-:-:S04]  /*3050*/  DFMA R56, R54, UR6, R56 ;  /* 0x0000000636387c2b */ /* 0x000fc80008000038 */
        /* <DEDUP_REMOVED lines=15> */
.L_x_47:
[----:B------:R-:W-:Y:S05]  /*3150*/  BSYNC.RECONVERGENT B1 ;  /* 0x0000000000017941 */ /* 0x000fea0003800200 */
.L_x_46:
        /* <DEDUP_REMOVED lines=15> */
.L_x_49:
        /* <DEDUP_REMOVED lines=8> */
.L_x_51:
        /* <DEDUP_REMOVED lines=14> */
.L_x_50:
[----:B------:R-:W-:Y:S05]  /*33b0*/  BSYNC.RECONVERGENT B1 ;  /* 0x0000000000017941 */ /* 0x000fea0003800200 */
.L_x_48:
        /* <DEDUP_REMOVED lines=19> */
.L_x_54:
        /* <DEDUP_REMOVED lines=11> */
.L_x_53:
[----:B------:R-:W-:Y:S05]  /*35a0*/  BSYNC.RECONVERGENT B1 ;  /* 0x0000000000017941 */ /* 0x000fea0003800200 */
.L_x_52:
[----:B------:R-:W-:Y:S01]  /*35b0*/  DSETP.NEU.AND P2, PT, R8, RZ, PT ;  /* 0x000000ff0800722a */ /* 0x000fe20003f4d000 */
[----:B------:R-:W-:Y:S01]  /*35c0*/  BSSY.RECONVERGENT B3, `(.L_x_55) ;  /* 0x0000025000037945 */ /* 0x000fe20003800200 */
[-C--:B------:R-:W-:Y:S02]  /*35d0*/  DFMA R38, R22, R56.reuse, 1 ;  /* 0x3ff000001626742b */ /* 0x080fe40000000038 */
[----:B------:R-:W-:Y:S02]  /*35e0*/  DSETP.NEU.AND P1, PT, R62, 1, PT ;  /* 0x3ff000003e00742a */ /* 0x000fe40003f2d000 */
[----:B------:R-:W-:Y:S01]  /*35f0*/  FSEL R40, R36, RZ, P2 ;  /* 0x000000ff24287208 */ /* 0x000fe20001000000 */
[----:B------:R-:W-:Y:S01]  /*3600*/  DSETP.NEU.AND P4, PT, |R64|, +INF , PT ;  /* 0x7ff000004000742a */ /* 0x000fe20003f8d200 */
[----:B------:R-:W-:Y:S01]  /*3610*/  FSEL R41, R37, 1.875, P2 ;  /* 0x3ff0000025297808 */ /* 0x000fe20001000000 */
[----:B------:R-:W-:Y:S01]  /*3620*/  DFMA R36, R16, R56, R14 ;  /* 0x000000381024722b */ /* 0x000fe2000000000e */
[----:B------:R-:W-:Y:S01]  /*3630*/  FSEL R40, R40, RZ, P1 ;  /* 0x000000ff28287208 */ /* 0x000fe20000800000 */
[----:B------:R-:W-:Y:S01]  /*3640*/  DMUL R38, R24, R38 ;  /* 0x0000002618267228 */ /* 0x000fe20000000000 */
[----:B------:R-:W-:-:S07]  /*3650*/  FSEL R41, R41, 1.875, P1 ;  /* 0x3ff0000029297808 */ /* 0x000fce0000800000 */
[----:B------:R-:W-:Y:S02]  /*3660*/  DFMA R36, R36, R40, -R38 ;  /* 0x000000282424722b */ /* 0x000fe40000000826 */
[----:B------:R-:W-:Y:S01]  /*3670*/  DMUL R38, R26, R56 ;  /* 0x000000381a267228 */ /* 0x000fe20000000000 */
[----:B------:R-:W-:Y:S01]  /*3680*/  @!P4 IMAD.MOV.U32 R67, RZ, RZ, RZ ;  /* 0x000000ffff43c224 */ /* 0x000fe200078e00ff */
[----:B------:R-:W-:-:S04]  /*3690*/  @!P4 DMUL R68, RZ, R64 ;  /* 0x00000040ff44c228 */ /* 0x000fc80000000000 */
[----:B------:R-:W-:-:S08]  /*36a0*/  DFMA R36, R28, -R62, R36 ;  /* 0x8000003e1c24722b */ /* 0x000fd00000000024 */
        /* <DEDUP_REMOVED lines=22> */
.L_x_56:
[----:B------:R-:W-:Y:S05]  /*3810*/  BSYNC.RECONVERGENT B3 ;  /* 0x0000000000037941 */ /* 0x000fea0003800200 */
.L_x_55:
        /* <DEDUP_REMOVED lines=53> */
.L_x_58:
[----:B------:R-:W-:Y:S05]  /*3b70*/  BSYNC.RECONVERGENT B3 ;  /* 0x0000000000037941 */ /* 0x000fea0003800200 */
.L_x_57:
        /* <DEDUP_REMOVED lines=14> */
[----:B------:R-:W-:Y:S01]  /*3c60*/  FSEL R75, -R66, 0.11223486810922622681, !P1 ;  /* 0x3de5db65424b7808 */ /* 0x000fe20004800100 */
[----:B------:R-:W-:-:S05]  /*3c70*/  @!P4 IMAD.MOV.U32 R66, RZ, RZ, 0x1 ;  /* 0x00000001ff42c424 */ /* 0x000fca00078e00ff */
        /* <DEDUP_REMOVED lines=19> */
[----:B------:R-:W-:-:S05]  /*3db0*/  DFMA R40, R22, R56, 1 ;  /* 0x3ff000001628742b */ /* 0x000fca0000000038 */
[----:B------:R-:W-:-:S08]  /*3dc0*/  DMUL R36, R32, R36 ;  /* 0x0000002420247228 */ /* 0x000fd00000000000 */
[----:B------:R-:W-:-:S08]  /*3dd0*/  DFMA R36, R30, R82, R36 ;  /* 0x000000521e24722b */ /* 0x000fd00000000024 */
        /* <DEDUP_REMOVED lines=23> */
.L_x_62:
[----:B------:R-:W-:Y:S05]  /*3f50*/  BSYNC.RECONVERGENT B4 ;  /* 0x0000000000047941 */ /* 0x000fea0003800200 */
.L_x_61:
[----:B------:R-:W-:-:S07]  /*3f60*/  VIADD R66, R67, 0x1 ;  /* 0x0000000143427836 */ /* 0x000fce0000000000 */
.L_x_60:
[----:B------:R-:W-:Y:S05]  /*3f70*/  BSYNC.RECONVERGENT B3 ;  /* 0x0000000000037941 */ /* 0x000fea0003800200 */
.L_x_59:
        /* <DEDUP_REMOVED lines=28> */
[----:B------:R-:W-:-:S03]  /*4140*/  @!P2 IMAD.MOV.U32 R66, RZ, RZ, 0x1 ;  /* 0x00000001ff42a424 */ /* 0x000fc600078e00ff */
        /* <DEDUP_REMOVED lines=25> */
.L_x_66:
[----:B------:R-:W-:Y:S05]  /*42e0*/  BSYNC.RECONVERGENT B4 ;  /* 0x0000000000047941 */ /* 0x000fea0003800200 */
.L_x_65:
[----:B------:R-:W-:-:S07]  /*42f0*/  VIADD R66, R67, 0x1 ;  /* 0x0000000143427836 */ /* 0x000fce0000000000 */
.L_x_64:
[----:B------:R-:W-:Y:S05]  /*4300*/  BSYNC.RECONVERGENT B3 ;  /* 0x0000000000037941 */ /* 0x000fea0003800200 */
.L_x_63:
        /* <DEDUP_REMOVED lines=9> */
[----:B------:R-:W-:Y:S01]  /*43a0*/  BSSY.RECONVERGENT B1, `(.L_x_67) ;  /* 0x000002c000017945 */ /* 0x000fe20003800200 */
[----:B------:R-:W-:Y:S01]  /*43b0*/  IMAD.MOV.U32 R67, RZ, RZ, 0x3da8ff83 ;  /* 0x3da8ff83ff437424 */ /* 0x000fe200078e00ff */
[----:B------:R-:W-:Y:S01]  /*43c0*/  ISETP.NE.U32.AND P1, PT, R60, 0x1, PT ;  /* 0x000000013c00780c */ /* 0x000fe20003f25070 */
[----:B------:R-:W-:-:S03]  /*43d0*/  DMUL R60, R68, R68 ;  /* 0x00000044443c7228 */ /* 0x000fc60000000000 */
        /* <DEDUP_REMOVED lines=40> */
.L_x_68:
[----:B------:R-:W-:Y:S05]  /*4660*/  BSYNC.RECONVERGENT B1 ;  /* 0x0000000000017941 */ /* 0x000fea0003800200 */
.L_x_67:
[----:B------:R-:W-:Y:S01]  /*4670*/  UMOV UR4, 0x9999999a ;  /* 0x9999999a00047882 */ /* 0x000fe20000000000 */
[----:B------:R-:W-:Y:S01]  /*4680*/  UMOV UR5, 0x3fc99999 ;  /* 0x3fc9999900057882 */ /* 0x000fe20000000000 */
[-C--:B------:R-:W-:Y:S01]  /*4690*/  DMUL R36, R10, R4.reuse ;  /* 0x000000040a247228 */ /* 0x080fe20000000000 */
[----:B------:R-:W-:Y:S01]  /*46a0*/  UMOV UR12, 0x33333333 ;  /* 0x33333333000c7882 */ /* 0x000fe20000000000 */
[----:B------:R-:W-:Y:S01]  /*46b0*/  DFMA R38, R52, UR4, R10 ;  /* 0x0000000434267c2b */ /* 0x000fe2000800000a */
[----:B------:R-:W-:Y:S01]  /*46c0*/  UMOV UR13, 0x3fd33333 ;  /* 0x3fd33333000d7882 */ /* 0x000fe20000000000 */
[----:B------:R-:W-:Y:S01]  /*46d0*/  UMOV UR4, 0xcccccccd ;  /* 0xcccccccd00047882 */ /* 0x000fe20000000000 */
[----:B------:R-:W-:Y:S01]  /*46e0*/  UMOV UR5, 0x3feccccc ;  /* 0x3feccccc00057882 */ /* 0x000fe20000000000 */
[----:B------:R-:W-:Y:S01]  /*46f0*/  DMUL R62, R56, R4 ;  /* 0x00000004383e7228 */ /* 0x000fe20000000000 */
[----:B------:R-:W-:Y:S01]  /*4700*/  UMOV UR6, 0x33333333 ;  /* 0x3333333300067882 */ /* 0x000fe20000000000 */
[----:B------:R-:W-:Y:S01]  /*4710*/  DFMA R36, R36, UR12, R6 ;  /* 0x0000000c24247c2b */ /* 0x000fe20008000006 */
[----:B------:R-:W-:Y:S01]  /*4720*/  UMOV UR7, 0x3ff33333 ;  /* 0x3ff3333300077882 */ /* 0x000fe20000000000 */
[----:B------:R-:W-:Y:S01]  /*4730*/  DMUL R38, R4, R38 ;  /* 0x0000002604267228 */ /* 0x000fe20000000000 */
[----:B------:R-:W-:Y:S01]  /*4740*/  BSSY.RECONVERGENT B1, `(.L_x_69) ;  /* 0x0000019000017945 */ /* 0x000fe20003800200 */
[----:B------:R-:W-:-:S06]  /*4750*/  DMUL R58, R58, R4 ;  /* 0x000000043a3a7228 */ /* 0x000fcc0000000000 */
[----:B------:R-:W-:-:S08]  /*4760*/  DFMA R36, R38, -UR4, R36 ;  /* 0x8000000426247c2b */ /* 0x000fd00008000024 */
[----:B------:R-:W-:-:S06]  /*4770*/  DFMA R62, R62, UR6, R36 ;  /* 0x000000063e3e7c2b */ /* 0x000fcc0008000024 */
[----:B------:R-:W0:Y:S04]  /*4780*/  MUFU.RCP64H R39, R63 ;  /* 0x0000003f00277308 */ /* 0x000e280000001800 */
[----:B------:R-:W-:-:S05]  /*4790*/  VIADD R38, R63, 0x300402 ;  /* 0x003004023f267836 */ /* 0x000fca0000000000 */
[----:B------:R-:W-:Y:S01]  /*47a0*/  FSETP.GEU.AND P1, PT, |R38|, 5.8789094863358348022e-39, PT ;  /* 0x004004022600780b */ /* 0x000fe20003f2e200 */
[----:B0-----:R-:W-:-:S08]  /*47b0*/  DFMA R36, -R62, R38, 1 ;  /* 0x3ff000003e24742b */ /* 0x001fd00000000126 */
[----:B------:R-:W-:-:S08]  /*47c0*/  DFMA R36, R36, R36, R36 ;  /* 0x000000242424722b */ /* 0x000fd00000000024 */
[----:B------:R-:W-:Y:S02]  /*47d0*/  DFMA R82, R38, R36, R38 ;  /* 0x000000242652722b */ /* 0x000fe40000000026 */
[----:B------:R-:W-:-:S06]  /*47e0*/  DFMA R36, R52, UR12, R10 ;  /* 0x0000000c34247c2b */ /* 0x000fcc000800000a */
[----:B------:R-:W-:Y:S02]  /*47f0*/  DFMA R40, -R62, R82, 1 ;  /* 0x3ff000003e28742b */ /* 0x000fe40000000152 */
[----:B------:R-:W-:Y:S01]  /*4800*/  DFMA R36, R54, -UR4, R36 ;  /* 0x8000000436247c2b */ /* 0x000fe20008000024 */
[----:B------:R-:W-:Y:S01]  /*4810*/  UMOV UR4, 0x33333333 ;  /* 0x3333333300047882 */ /* 0x000fe20000000000 */
[----:B------:R-:W-:Y:S02]  /*4820*/  UMOV UR5, 0x3fe33333 ;  /* 0x3fe3333300057882 */ /* 0x000fe40000000000 */
[----:B------:R-:W-:Y:S02]  /*4830*/  DFMA R84, R4, UR4, R12 ;  /* 0x0000000404547c2b */ /* 0x000fe4000800000c */
[----:B------:R-:W-:Y:S02]  /*4840*/  DFMA R82, R82, R40, R82 ;  /* 0x000000285252722b */ /* 0x000fe40000000052 */
[----:B------:R-:W-:Y:S01]  /*4850*/  DFMA R60, R58, UR6, R36 ;  /* 0x000000063a3c7c2b */ /* 0x000fe20008000024 */
[----:B------:R-:W-:Y:S10]  /*4860*/  @P1 BRA `(.L_x_70) ;  /* 0x0000000000181947 */ /* 0x000ff40003800000 */
[----:B------:R-:W-:Y:S01]  /*4870*/  LOP3.LUT R67, R63, 0x7fffffff, RZ, 0xc0, !PT ;  /* 0x7fffffff3f437812 */ /* 0x000fe200078ec0ff */
[----:B------:R-:W-:Y:S01]  /*4880*/  IMAD.MOV.U32 R68, RZ, RZ, R62 ;  /* 0x000000ffff447224 */ /* 0x000fe200078e003e */
[----:B------:R-:W-:Y:S01]  /*4890*/  MOV R66, 0x48d0 ;  /* 0x000048d000427802 */ /* 0x000fe20000000f00 */
[----:B------:R-:W-:Y:S02]  /*48a0*/  IMAD.MOV.U32 R69, RZ, RZ, R63 ;  /* 0x000000ffff457224 */ /* 0x000fe400078e003f */
[----:B------:R-:W-:-:S07]  /*48b0*/  VIADD R67, R67, 0xfff00000 ;  /* 0xfff0000043437836 */ /* 0x000fce0000000000 */
[----:B------:R-:W-:Y:S05]  /*48c0*/  CALL.REL.NOINC `($__internal_0_$__cuda_sm20_dblrcp_rn_slowpath_v3) ;  /* 0x0000005400c47944 */ /* 0x000fea0003c00000 */
.L_x_70:
[----:B------:R-:W-:Y:S05]  /*48d0*/  BSYNC.RECONVERGENT B1 ;  /* 0x0000000000017941 */ /* 0x000fea0003800200 */
.L_x_69:
[----:B------:R-:W-:Y:S01]  /*48e0*/  DSETP.NEU.AND P1, PT, R82, RZ, PT ;  /* 0x000000ff5200722a */ /* 0x000fe20003f2d000 */
[----:B------:R-:W-:Y:S01]  /*48f0*/  UMOV UR4, 0x54442d18 ;  /* 0x54442d1800047882 */ /* 0x000fe20000000000 */
[----:B------:R-:W-:Y:S01]  /*4900*/  UMOV UR5, 0x401921fb ;  /* 0x401921fb00057882 */ /* 0x000fe20000000000 */
[----:B------:R-:W-:Y:S01]  /*4910*/  DFMA R64, R20, R84, R18 ;  /* 0x000000541440722b */ /* 0x000fe20000000012 */
[----:B------:R-:W-:Y:S01]  /*4920*/  BSSY.RECONVERGENT B1, `(.L_x_71) ;  /* 0x0000022000017945 */ /* 0x000fe20003800200 */
[----:B------:R-:W-:Y:S02]  /*4930*/  DMUL R84, R84, UR4 ;  /* 0x0000000454547c28 */ /* 0x000fe40008000000 */
[----:B------:R-:W-:-:S07]  /*4940*/  DMUL R56, R60, R4 ;  /* 0x000000043c387228 */ /* 0x000fce0000000000 */
        /* <DEDUP_REMOVED lines=9> */
.L_x_72:
        /* <DEDUP_REMOVED lines=8> */
.L_x_74:
        /* <DEDUP_REMOVED lines=14> */
.L_x_73:
[----:B------:R-:W-:Y:S05]  /*4b40*/  BSYNC.RECONVERGENT B1 ;  /* 0x0000000000017941 */ /* 0x000fea0003800200 */
.L_x_71:
        /* <DEDUP_REMOVED lines=19> */
.L_x_77:
        /* <DEDUP_REMOVED lines=11> */
.L_x_76:
[----:B------:R-:W-:Y:S05]  /*4d30*/  BSYNC.RECONVERGENT B1 ;  /* 0x0000000000017941 */ /* 0x000fea0003800200 */
.L_x_75:
        /* <DEDUP_REMOVED lines=38> */
.L_x_79:
[----:B------:R-:W-:Y:S05]  /*4fa0*/  BSYNC.RECONVERGENT B3 ;  /* 0x0000000000037941 */ /* 0x000fea0003800200 */
.L_x_78:
        /* <DEDUP_REMOVED lines=53> */
.L_x_81:
[----:B------:R-:W-:Y:S05]  /*5300*/  BSYNC.RECONVERGENT B3 ;  /* 0x0000000000037941 */ /* 0x000fea0003800200 */
.L_x_80:
        /* <DEDUP_REMOVED lines=61> */
.L_x_85:
[----:B------:R-:W-:Y:S05]  /*56e0*/  BSYNC.RECONVERGENT B4 ;  /* 0x0000000000047941 */ /* 0x000fea0003800200 */
.L_x_84:
[----:B------:R-:W-:-:S07]  /*56f0*/  VIADD R66, R67, 0x1 ;  /* 0x0000000143427836 */ /* 0x000fce0000000000 */
.L_x_83:
[----:B------:R-:W-:Y:S05]  /*5700*/  BSYNC.RECONVERGENT B3 ;  /* 0x0000000000037941 */ /* 0x000fea0003800200 */
.L_x_82:
        /* <DEDUP_REMOVED lines=53> */
.L_x_89:
[----:B------:R-:W-:Y:S05]  /*5a60*/  BSYNC.RECONVERGENT B4 ;  /* 0x0000000000047941 */ /* 0x000fea0003800200 */
.L_x_88:
[----:B------:R-:W-:-:S07]  /*5a70*/  VIADD R66, R67, 0x1 ;  /* 0x0000000143427836 */ /* 0x000fce0000000000 */
.L_x_87:
[----:B------:R-:W-:Y:S05]  /*5a80*/  BSYNC.RECONVERGENT B3 ;  /* 0x0000000000037941 */ /* 0x000fea0003800200 */
.L_x_86:
        /* <DEDUP_REMOVED lines=53> */
.L_x_91:
[----:B------:R-:W-:Y:S05]  /*5de0*/  BSYNC.RECONVERGENT B1 ;  /* 0x0000000000017941 */ /* 0x000fea0003800200 */
.L_x_90:
[----:B------:R-:W-:Y:S01]  /*5df0*/  UMOV UR4, 0x9999999a ;  /* 0x9999999a00047882 */ /* 0x000fe20000000000 */
[----:B------:R-:W-:Y:S01]  /*5e00*/  UMOV UR5, 0x3fc99999 ;  /* 0x3fc9999900057882 */ /* 0x000fe20000000000 */
[----:B------:R-:W-:Y:S01]  /*5e10*/  UMOV UR6, 0x33333333 ;  /* 0x3333333300067882 */ /* 0x000fe20000000000 */
[----:B------:R-:W-:Y:S01]  /*5e20*/  UMOV UR7, 0x3fb33333 ;  /* 0x3fb3333300077882 */ /* 0x000fe20000000000 */
[----:B------:R-:W-:Y:S01]  /*5e30*/  DMUL R36, R10, R4 ;  /* 0x000000040a247228 */ /* 0x000fe20000000000 */
[----:B------:R-:W-:Y:S01]  /*5e40*/  UMOV UR12, 0x2f684bda ;  /* 0x2f684bda000c7882 */ /* 0x000fe20000000000 */
[C-C-:B------:R-:W-:Y:S01]  /*5e50*/  DFMA R38, R52.reuse, UR4, R10.reuse ;  /* 0x0000000434267c2b */ /* 0x140fe2000800000a */
[----:B------:R-:W-:Y:S01]  /*5e60*/  UMOV UR4, 0x84bda12f ;  /* 0x84bda12f00047882 */ /* 0x000fe20000000000 */
[----:B------:R-:W-:Y:S01]  /*5e70*/  DFMA R40, R52, UR6, R10 ;  /* 0x0000000634287c2b */ /* 0x000fe2000800000a */
[----:B------:R-:W-:Y:S01]  /*5e80*/  UMOV UR5, 0x3fca12f6 ;  /* 0x3fca12f600057882 */ /* 0x000fe20000000000 */
[----:B------:R-:W-:Y:S01]  /*5e90*/  UMOV UR6, 0xcccccccd ;  /* 0xcccccccd00067882 */ /* 0x000fe20000000000 */
[----:B------:R-:W-:Y:S01]  /*5ea0*/  UMOV UR7, 0x3fcccccc ;  /* 0x3fcccccc00077882 */ /* 0x000fe20000000000 */
[----:B------:R-:W-:Y:S01]  /*5eb0*/  DFMA R36, R36, -UR4, R6 ;  /* 0x8000000424247c2b */ /* 0x000fe20008000006 */
[----:B------:R-:W-:Y:S01]  /*5ec0*/  UMOV UR13, 0x3ff4bda1 ;  /* 0x3ff4bda1000d7882 */ /* 0x000fe20000000000 */
[----:B------:R-:W-:Y:S01]  /*5ed0*/  DMUL R38, R4, R38 ;  /* 0x0000002604267228 */ /* 0x000fe20000000000 */
[----:B------:R-:W-:Y:S01]  /*5ee0*/  BSSY.RECONVERGENT B1, `(.L_x_92) ;  /* 0x000001f000017945 */ /* 0x000fe20003800200 */
[----:B------:R-:W-:Y:S01]  /*5ef0*/  DFMA R40, R54, UR6, R40 ;  /* 0x0000000636287c2b */ /* 0x000fe20008000028 */
[----:B------:R-:W-:Y:S01]  /*5f00*/  UMOV UR6, 0x2f684bda ;  /* 0x2f684bda00067882 */ /* 0x000fe20000000000 */
[----:B------:R-:W-:Y:S01]  /*5f10*/  UMOV UR7, 0x4004bda1 ;  /* 0x4004bda100077882 */ /* 0x000fe20000000000 */
[----:B------:R-:W-:-:S02]  /*5f20*/  DMUL R64, R64, R4 ;  /* 0x0000000440407228 */ /* 0x000fc40000000000 */
[----:B------:R-:W-:Y:S02]  /*5f30*/  DADD R86, R12, R4 ;  /* 0x000000000c567229 */ /* 0x000fe40000000004 */
[----:B------:R-:W-:Y:S02]  /*5f40*/  DFMA R36, R38, 2.5, R36 ;  /* 0x400400002624782b */ /* 0x000fe40000000024 */
[----:B------:R-:W-:-:S08]  /*5f50*/  DMUL R38, R4, R40 ;  /* 0x0000002804267228 */ /* 0x000fd00000000000 */
[----:B------:R-:W-:-:S08]  /*5f60*/  DFMA R36, R38, -UR6, R36 ;  /* 0x8000000626247c2b */ /* 0x000fd00008000024 */
[----:B------:R-:W-:-:S06]  /*5f70*/  DFMA R62, R56, UR12, R36 ;  /* 0x0000000c383e7c2b */ /* 0x000fcc0008000024 */
[----:B------:R-:W0:Y:S04]  /*5f80*/  MUFU.RCP64H R39, R63 ;  /* 0x0000003f00277308 */ /* 0x000e280000001800 */
[----:B------:R-:W-:-:S05]  /*5f90*/  VIADD R38, R63, 0x300402 ;  /* 0x003004023f267836 */ /* 0x000fca0000000000 */
[----:B------:R-:W-:Y:S01]  /*5fa0*/  FSETP.GEU.AND P1, PT, |R38|, 5.8789094863358348022e-39, PT ;  /* 0x004004022600780b */ /* 0x000fe20003f2e200 */
[----:B0-----:R-:W-:-:S08]  /*5fb0*/  DFMA R36, -R62, R38, 1 ;  /* 0x3ff000003e24742b */ /* 0x001fd00000000126 */
[----:B------:R-:W-:Y:S02]  /*5fc0*/  DFMA R40, R36, R36, R36 ;  /* 0x000000242428722b */ /* 0x000fe40000000024 */
[----:B------:R-:W-:-:S06]  /*5fd0*/  DFMA R36, R52, -UR4, R10 ;  /* 0x8000000434247c2b */ /* 0x000fcc000800000a */
[----:B------:R-:W-:Y:S02]  /*5fe0*/  DFMA R40, R38, R40, R38 ;  /* 0x000000282628722b */ /* 0x000fe40000000026 */
[----:B------:R-:W-:-:S06]  /*5ff0*/  DFMA R36, R54, 2.5, R36 ;  /* 0x400400003624782b */ /* 0x000fcc0000000024 */
[----:B------:R-:W-:Y:S02]  /*6000*/  DFMA R84, -R62, R40, 1 ;  /* 0x3ff000003e54742b */ /* 0x000fe40000000128 */
[----:B------:R-:W-:-:S06]  /*6010*/  DFMA R36, R58, -UR6, R36 ;  /* 0x800000063a247c2b */ /* 0x000fcc0008000024 */
        /* <DEDUP_REMOVED lines=11> */
.L_x_93:
[----:B------:R-:W-:Y:S05]  /*60d0*/  BSYNC.RECONVERGENT B1 ;  /* 0x0000000000017941 */ /* 0x000fea0003800200 */
.L_x_92:
        /* <DEDUP_REMOVED lines=15> */
.L_x_95:
        /* <DEDUP_REMOVED lines=8> */
.L_x_97:
        /* <DEDUP_REMOVED lines=14> */
.L_x_96:
[----:B------:R-:W-:Y:S05]  /*6330*/  BSYNC.RECONVERGENT B1 ;  /* 0x0000000000017941 */ /* 0x000fea0003800200 */
.L_x_94:
        /* <DEDUP_REMOVED lines=19> */
.L_x_100:
        /* <DEDUP_REMOVED lines=11> */
.L_x_99:
[----:B------:R-:W-:Y:S05]  /*6520*/  BSYNC.RECONVERGENT B1 ;  /* 0x0000000000017941 */ /* 0x000fea0003800200 */
.L_x_98:
        /* <DEDUP_REMOVED lines=38> */
.L_x_102:
[----:B------:R-:W-:Y:S05]  /*6790*/  BSYNC.RECONVERGENT B3 ;  /* 0x0000000000037941 */ /* 0x000fea0003800200 */
.L_x_101:
        /* <DEDUP_REMOVED lines=53> */
.L_x_104:
[----:B------:R-:W-:Y:S05]  /*6af0*/  BSYNC.RECONVERGENT B3 ;  /* 0x0000000000037941 */ /* 0x000fea0003800200 */
.L_x_103:
        /* <DEDUP_REMOVED lines=10> */
[----:B------:R-:W-:Y:S01]  /*6ba0*/  UMOV UR4, 0x54442d18 ;  /* 0x54442d1800047882 */ /* 0x000fe20000000000 */
[----:B------:R-:W-:Y:S01]  /*6bb0*/  ISETP.NE.U32.AND P1, PT, R66, 0x1, PT ;  /* 0x000000014200780c */ /* 0x000fe20003f25070 */
[----:B------:R-:W-:Y:S01]  /*6bc0*/  IMAD.MOV.U32 R66, RZ, RZ, 0x3da8ff83 ;  /* 0x3da8ff83ff427424 */ /* 0x000fe200078e00ff */
[----:B------:R-:W-:Y:S01]  /*6bd0*/  UMOV UR5, 0x401921fb ;  /* 0x401921fb00057882 */ /* 0x000fe20000000000 */
[----:B------:R-:W-:Y:S01]  /*6be0*/  BSSY.RECONVERGENT B3, `(.L_x_105) ;  /* 0x0000035000037945 */ /* 0x000fe20003800200 */
[----:B------:R-:W-:-:S02]  /*6bf0*/  FSEL R74, R74, -8.06006814911005101289e+34, !P1 ;  /* 0xf9785eba4a4a7808 */ /* 0x000fc40004800000 */
        /* <DEDUP_REMOVED lines=8> */
[----:B------:R-:W-:-:S06]  /*6c80*/  DADD R42, R12, R4 ;  /* 0x000000000c2a7229 */ /* 0x000fcc0000000004 */
[----:B----4-:R-:W-:-:S08]  /*6c90*/  DFMA R36, R70, R36, R44 ;  /* 0x000000244624722b */ /* 0x010fd0000000002c */
        /* <DEDUP_REMOVED lines=9> */
[----:B------:R-:W-:-:S05]  /*6d30*/  DMUL R40, R60, R38 ;  /* 0x000000263c287228 */ /* 0x000fca0000000000 */
[----:B------:R-:W-:Y:S02]  /*6d40*/  DMUL R38, R32, R36 ;  /* 0x0000002420267228 */ /* 0x000fe40000000000 */
[----:B------:R-:W-:Y:S02]  /*6d50*/  DMUL R36, R42, UR4 ;  /* 0x000000042a247c28 */ /* 0x000fe40008000000 */
[----:B------:R-:W-:Y:S02]  /*6d60*/  DFMA R84, -R60, R40, R84 ;  /* 0x000000283c54722b */ /* 0x000fe40000000154 */
[----:B------:R-:W-:Y:S02]  /*6d70*/  DFMA R40, R22, R60, 1 ;  /* 0x3ff000001628742b */ /* 0x000fe4000000003c */
[----:B------:R-:W-:Y:S02]  /*6d80*/  DFMA R38, R30, R88, R38 ;  /* 0x000000581e26722b */ /* 0x000fe40000000026 */
[----:B------:R-:W-:-:S06]  /*6d90*/  @!P5 DMUL R68, RZ, R36 ;  /* 0x00000024ff44d228 */ /* 0x000fcc0000000000 */
[----:B------:R-:W-:Y:S01]  /*6da0*/  DFMA R84, -R40, R38, R84 ;  /* 0x000000262854722b */ /* 0x000fe20000000154 */
[----:B------:R-:W-:Y:S10]  /*6db0*/  @!P5 BRA `(.L_x_106) ;  /* 0x00000000005cd947 */ /* 0x000ff40003800000 */
[----:B------:R-:W-:Y:S01]  /*6dc0*/  UMOV UR4, 0x6dc9c883 ;  /* 0x6dc9c88300047882 */ /* 0x000fe20000000000 */
[----:B------:R-:W-:Y:S01]  /*6dd0*/  UMOV UR5, 0x3fe45f30 ;  /* 0x3fe45f3000057882 */ /* 0x000fe20000000000 */
[----:B------:R-:W-:Y:S01]  /*6de0*/  DSETP.GE.AND P1, PT, |R86|, 2.14748364800000000000e+09, PT ;  /* 0x41e000005600742a */ /* 0x000fe20003f26200 */
        /* <DEDUP_REMOVED lines=18> */
.L_x_108:
[----:B------:R-:W-:Y:S05]  /*6f10*/  BSYNC.RECONVERGENT B4 ;  /* 0x0000000000047941 */ /* 0x000fea0003800200 */
.L_x_107:
[----:B------:R-:W-:-:S07]  /*6f20*/  VIADD R66, R67, 0x1 ;  /* 0x0000000143427836 */ /* 0x000fce0000000000 */
.L_x_106:
[----:B------:R-:W-:Y:S05]  /*6f30*/  BSYNC.RECONVERGENT B3 ;  /* 0x0000000000037941 */ /* 0x000fea0003800200 */
.L_x_105:
        /* <DEDUP_REMOVED lines=22> */
[----:B------:R-:W-:Y:S01]  /*70a0*/  DFMA R36, R70, R36, 1 ;  /* 0x3ff000004624742b */ /* 0x000fe20000000024 */
[----:B------:R-:W-:-:S09]  /*70b0*/  @!P4 IMAD.MOV.U32 R70, RZ, RZ, 0x1 ;  /* 0x00000001ff46c424 */ /* 0x000fd200078e00ff */
        /* <DEDUP_REMOVED lines=29> */
.L_x_112:
[----:B------:R-:W-:Y:S05]  /*7290*/  BSYNC.RECONVERGENT B4 ;  /* 0x0000000000047941 */ /* 0x000fea0003800200 */
.L_x_111:
[----:B------:R-:W-:-:S07]  /*72a0*/  VIADD R70, R67, 0x1 ;  /* 0x0000000143467836 */ /* 0x000fce0000000000 */
.L_x_110:
[----:B------:R-:W-:Y:S05]  /*72b0*/  BSYNC.RECONVERGENT B3 ;  /* 0x0000000000037941 */ /* 0x000fea0003800200 */
.L_x_109:
        /* <DEDUP_REMOVED lines=19> */
[----:B------:R-:W-:Y:S01]  /*73f0*/  DFMA R38, R60, -R38, R62 ;  /* 0x800000263c26722b */ /* 0x000fe2000000003e */
[----:B------:R-:W-:-:S05]  /*7400*/  IMAD.MOV.U32 R40, RZ, RZ, 0x1 ;  /* 0x00000001ff287424 */ /* 0x000fca00078e00ff */
[----:B------:R-:W-:Y:S02]  /*7410*/  DFMA R42, R66, R36, R42 ;  /* 0x00000024422a722b */ /* 0x000fe4000000002a */
[----:B------:R-:W-:-:S06]  /*7420*/  DMUL R36, R22, R26 ;  /* 0x0000001a16247228 */ /* 0x000fcc0000000000 */
[----:B----4-:R-:W-:-:S08]  /*7430*/  DFMA R42, R66, R42, R44 ;  /* 0x0000002a422a722b */ /* 0x010fd0000000002c */
[----:B------:R-:W-:Y:S02]  /*7440*/  DFMA R42, R66, R42, R46 ;  /* 0x0000002a422a722b */ /* 0x000fe4000000002e */
[----:B------:R-:W-:-:S06]  /*7450*/  DADD R46, R38, R36 ;  /* 0x00000000262e7229 */ /* 0x000fcc0000000024 */
        /* <DEDUP_REMOVED lines=28> */
.L_x_114:
[----:B------:R-:W-:Y:S05]  /*7620*/  BSYNC.RECONVERGENT B1 ;  /* 0x0000000000017941 */ /* 0x000fea0003800200 */
.L_x_113:
        /* <DEDUP_REMOVED lines=12> */
[----:B------:R-:W-:Y:S01]  /*76f0*/  DFMA R40, R40, UR4, R6 ;  /* 0x0000000428287c2b */ /* 0x000fe20008000006 */
[----:B------:R-:W-:Y:S01]  /*7700*/  UMOV UR13, 0x3fd99f42 ;  /* 0x3fd99f42000d7882 */ /* 0x000fe20000000000 */
[----:B------:R-:W-:Y:S01]  /*7710*/  DMUL R38, R4, R38 ;  /* 0x0000002604267228 */ /* 0x000fe20000000000 */
[----:B------:R-:W-:Y:S01]  /*7720*/  BSSY.RECONVERGENT B1, `(.L_x_115) ;  /* 0x0000020000017945 */ /* 0x000fe20003800200 */
[----:B------:R-:W-:Y:S01]  /*7730*/  DFMA R46, R54, UR6, R42 ;  /* 0x00000006362e7c2b */ /* 0x000fe2000800002a */
[----:B------:R-:W-:Y:S01]  /*7740*/  UMOV UR6, 0x12f684be ;  /* 0x12f684be00067882 */ /* 0x000fe20000000000 */
[----:B------:R-:W-:Y:S01]  /*7750*/  UMOV UR7, 0x3fa54bda ;  /* 0x3fa54bda00077882 */ /* 0x000fe20000000000 */
[----:B------:R-:W-:-:S02]  /*7760*/  DMUL R60, R60, R4 ;  /* 0x000000043c3c7228 */ /* 0x000fc40000000000 */
[----:B------:R-:W-:Y:S02]  /*7770*/  DMUL R44, R44, R4 ;  /* 0x000000042c2c7228 */ /* 0x000fe40000000000 */
[----:B------:R-:W-:Y:S02]  /*7780*/  DFMA R42, R38, 0.341796875, R40 ;  /* 0x3fd5e000262a782b */ /* 0x000fe40000000028 */
[----:B------:R-:W-:Y:S02]  /*7790*/  DMUL R40, R4, R46 ;  /* 0x0000002e04287228 */ /* 0x000fe40000000000 */
[----:B------:R-:W-:Y:S02]  /*77a0*/  DFMA R46, R52, UR4, R10 ;  /* 0x00000004342e7c2b */ /* 0x000fe4000800000a */
[----:B------:R-:W-:-:S04]  /*77b0*/  DFMA R12, R4, 0.875, R12 ;  /* 0x3fec0000040c782b */ /* 0x000fc8000000000c */
[----:B------:R-:W-:Y:S02]  /*77c0*/  DFMA R42, R40, UR6, R42 ;  /* 0x00000006282a7c2b */ /* 0x000fe4000800002a */
[----:B------:R-:W-:-:S06]  /*77d0*/  DFMA R46, R54, 0.341796875, R46 ;  /* 0x3fd5e000362e782b */ /* 0x000fcc000000002e */
[----:B------:R-:W-:Y:S02]  /*77e0*/  DFMA R42, R56, UR12, R42 ;  /* 0x0000000c382a7c2b */ /* 0x000fe4000800002a */
[----:B------:R-:W-:-:S06]  /*77f0*/  DFMA R46, R58, UR6, R46 ;  /* 0x000000063a2e7c2b */ /* 0x000fcc000800002e */
[----:B------:R-:W-:Y:S02]  /*7800*/  DFMA R42, R60, 0.061767578125, R42 ;  /* 0x3fafa0003c2a782b */ /* 0x000fe4000000002a */
[----:B------:R-:W-:-:S04]  /*7810*/  DFMA R46, R64, UR12, R46 ;  /* 0x0000000c402e7c2b */ /* 0x000fc8000800002e */
[----:B------:R-:W0:Y:S04]  /*7820*/  MUFU.RCP64H R63, R43 ;  /* 0x0000002b003f7308 */ /* 0x000e280000001800 */
[----:B------:R-:W-:Y:S01]  /*7830*/  VIADD R62, R43, 0x300402 ;  /* 0x003004022b3e7836 */ /* 0x000fe20000000000 */
[----:B------:R-:W-:-:S04]  /*7840*/  DFMA R46, R44, 0.061767578125, R46 ;  /* 0x3fafa0002c2e782b */ /* 0x000fc8000000002e */
        /* <DEDUP_REMOVED lines=13> */
.L_x_116:
[----:B------:R-:W-:Y:S05]  /*7920*/  BSYNC.RECONVERGENT B1 ;  /* 0x0000000000017941 */ /* 0x000fea0003800200 */
.L_x_115:
[----:B------:R-:W-:Y:S01]  /*7930*/  DSETP.NEU.AND P1, PT, R82, RZ, PT ;  /* 0x000000ff5200722a */ /* 0x000fe20003f2d000 */
[----:B------:R-:W-:Y:S01]  /*7940*/  UMOV UR4, 0x54442d18 ;  /* 0x54442d1800047882 */ /* 0x000fe20000000000 */
[----:B------:R-:W-:Y:S01]  /*7950*/  UMOV UR5, 0x401921fb ;  /* 0x401921fb00057882 */ /* 0x000fe20000000000 */
[----:B------:R-:W-:Y:S01]  /*7960*/  BSSY.RECONVERGENT B1, `(.L_x_117) ;  /* 0x0000022000017945 */ /* 0x000fe20003800200 */
[----:B------:R-:W-:Y:S02]  /*7970*/  DMUL R62, R12, UR4 ;  /* 0x000000040c3e7c28 */ /* 0x000fe40008000000 */
[----:B------:R-:W-:Y:S02]  /*7980*/  DFMA R20, R20, R12, R18 ;  /* 0x0000000c1414722b */ /* 0x000fe40000000012 */
[----:B------:R-:W-:-:S06]  /*7990*/  DFMA R14, R16, R46, R14 ;  /* 0x0000002e100e722b */ /* 0x000fcc000000000e */
        /* <DEDUP_REMOVED lines=9> */
.L_x_118:
        /* <DEDUP_REMOVED lines=8> */
.L_x_120:
[----:B------:R-:W-:Y:S01]  /*7ab0*/  IMAD.MOV.U32 R66, RZ, RZ, R68 ;  /* 0x000000ffff427224 */ /* 0x000fe200078e0044 */
[----:B------:R-:W0:Y:S01]  /*7ac0*/  FRND.F64.TRUNC R12, R8 ;  /* 0x00000008000c7313 */ /* 0x000e22000030d800 */
[----:B------:R-:W-:Y:S02]  /*7ad0*/  ISETP.NE.U32.AND P1, PT, R2, RZ, PT ;  /* 0x000000ff0200720c */ /* 0x000fe40003f25070 */
[----:B------:R-:W-:Y:S02]  /*7ae0*/  ISETP.GE.AND P2, PT, R83, RZ, PT ;  /* 0x000000ff5300720c */ /* 0x000fe40003f46270 */
[----:B------:R-:W-:Y:S01]  /*7af0*/  DADD R16, -RZ, -R66 ;  /* 0x00000000ff107229 */ /* 0x000fe20000000942 */
[----:B------:R-:W-:-:S09]  /*7b00*/  ISETP.NE.AND.EX P1, PT, R3, -0x80000000, PT, P1 ;  /* 0x800000000300780c */ /* 0x000fd20003f25310 */
[-C--:B------:R-:W-:Y:S02]  /*7b10*/  FSEL R3, R16, R68.reuse, !P1 ;  /* 0x0000004410037208 */ /* 0x080fe40004800000 */
[-C--:B------:R-:W-:Y:S01]  /*7b20*/  FSEL R16, R17, R67.reuse, !P1 ;  /* 0x0000004311107208 */ /* 0x080fe20004800000 */
[----:B0-----:R-:W-:Y:S01]  /*7b30*/  DSETP.NEU.AND P1, PT, R8, R12, PT ;  /* 0x0000000c0800722a */ /* 0x001fe20003f2d000 */
[----:B------:R-:W-:Y:S02]  /*7b40*/  FSEL R12, R3, R68, !P2 ;  /* 0x00000044030c7208 */ /* 0x000fe40005000000 */
[----:B------:R-:W-:-:S03]  /*7b50*/  FSEL R13, R16, R67, !P2 ;  /* 0x00000043100d7208 */ /* 0x000fc60005000000 */
[----:B------:R-:W-:Y:S02]  /*7b60*/  @!P2 FSEL R12, R12, RZ, !P1 ;  /* 0x000000ff0c0ca208 */ /* 0x000fe40004800000 */
[----:B------:R-:W-:-:S07]  /*7b70*/  @!P2 FSEL R13, R13, -QNAN , !P1 ;  /* 0xfff800000d0da808 */ /* 0x000fce0004800000 */
.L_x_119:
[----:B------:R-:W-:Y:S05]  /*7b80*/  BSYNC.RECONVERGENT B1 ;  /* 0x0000000000017941 */ /* 0x000fea0003800200 */
.L_x_117:
        /* <DEDUP_REMOVED lines=19> */
.L_x_123:
        /* <DEDUP_REMOVED lines=11> */
.L_x_122:
[----:B------:R-:W-:Y:S05]  /*7d70*/  BSYNC.RECONVERGENT B1 ;  /* 0x0000000000017941 */ /* 0x000fea0003800200 */
.L_x_121:
[----:B------:R-:W-:Y:S01]  /*7d80*/  DSETP.NEU.AND P1, PT, R8, RZ, PT ;  /* 0x000000ff0800722a */ /* 0x000fe20003f2d000 */
[----:B------:R-:W-:Y:S01]  /*7d90*/  BSSY.RECONVERGENT B3, `(.L_x_124) ;  /* 0x0000028000037945 */ /* 0x000fe20003800200 */
[-C--:B------:R-:W-:Y:S02]  /*7da0*/  DFMA R2, R22, R46.reuse, 1 ;  /* 0x3ff000001602742b */ /* 0x080fe4000000002e */
[----:B------:R-:W-:Y:S02]  /*7db0*/  DSETP.NEU.AND P0, PT, R82, 1, PT ;  /* 0x3ff000005200742a */ /* 0x000fe40003f0d000 */
[----:B------:R-:W-:Y:S01]  /*7dc0*/  FSEL R8, R12, RZ, P1 ;  /* 0x000000ff0c087208 */ /* 0x000fe20000800000 */
[----:B------:R-:W-:Y:S01]  /*7dd0*/  DMUL R26, R26, R46 ;  /* 0x0000002e1a1a7228 */ /* 0x000fe20000000000 */
[----:B------:R-:W-:Y:S02]  /*7de0*/  FSEL R12, R13, 1.875, P1 ;  /* 0x3ff000000d0c7808 */ /* 0x000fe40000800000 */
[----:B------:R-:W-:Y:S01]  /*7df0*/  DMUL R24, R24, R2 ;  /* 0x0000000218187228 */ /* 0x000fe20000000000 */
[----:B------:R-:W-:-:S02]  /*7e00*/  FSEL R8, R8, RZ, P0 ;  /* 0x000000ff08087208 */ /* 0x000fc40000000000 */
[----:B------:R-:W-:Y:S01]  /*7e10*/  FSEL R9, R12, 1.875, P0 ;  /* 0x3ff000000c097808 */ /* 0x000fe20000000000 */
[----:B------:R-:W-:Y:S02]  /*7e20*/  DMUL R12, R22, -0.5 ;  /* 0xbfe00000160c7828 */ /* 0x000fe40000000000 */
[----:B------:R-:W-:-:S03]  /*7e30*/  DSETP.NEU.AND P0, PT, |R62|, +INF , PT ;  /* 0x7ff000003e00742a */ /* 0x000fc60003f0d200 */
[----:B------:R-:W-:-:S03]  /*7e40*/  DFMA R14, R14, R8, -R24 ;  /* 0x000000080e0e722b */ /* 0x000fc60000000818 */
[----:B------:R-:W-:-:S05]  /*7e50*/  DFMA R8, R12, R46, 1.5 ;  /* 0x3ff800000c08742b */ /* 0x000fca000000002e */
[----:B------:R-:W-:-:S03]  /*7e60*/  DFMA R14, R28, -R82, R14 ;  /* 0x800000521c0e722b */ /* 0x000fc6000000000e */
[----:B------:R-:W-:Y:S01]  /*7e70*/  DMUL R12, R46, R8 ;  /* 0x000000082e0c7228 */ /* 0x000fe20000000000 */
[----:B------:R-:W-:Y:S01]  /*7e80*/  @!P0 IMAD.MOV.U32 R67, RZ, RZ, RZ ;  /* 0x000000ffff438224 */ /* 0x000fe200078e00ff */
[----:B------:R-:W-:-:S03]  /*7e90*/  @!P0 DMUL R68, RZ, R62 ;  /* 0x0000003eff448228 */ /* 0x000fc60000000000 */
[----:B------:R-:W-:-:S08]  /*7ea0*/  DFMA R8, R26, -R82, R14 ;  /* 0x800000521a08722b */ /* 0x000fd0000000000e */
[----:B------:R-:W-:Y:S01]  /*7eb0*/  DFMA R8, -R46, R12, R8 ;  /* 0x0000000c2e08722b */ /* 0x000fe20000000108 */
        /* <DEDUP_REMOVED lines=21> */
.L_x_125:
[----:B------:R-:W-:Y:S05]  /*8010*/  BSYNC.RECONVERGENT B3 ;  /* 0x0000000000037941 */ /* 0x000fea0003800200 */
.L_x_124:
        /* <DEDUP_REMOVED lines=31> */
[----:B------:R-:W-:-:S06]  /*8210*/  FSEL R13, R15, R13, !P1 ;  /* 0x0000000d0f0d7208 */ /* 0x000fcc0004800000 */
[----:B------:R-:W-:Y:S01]  /*8220*/  DMUL R30, R30, R12 ;  /* 0x0000000c1e1e7228 */ /* 0x000fe20000000000 */
        /* <DEDUP_REMOVED lines=21> */
.L_x_127:
[----:B------:R-:W-:Y:S05]  /*8380*/  BSYNC.RECONVERGENT B3 ;  /* 0x0000000000037941 */ /* 0x000fea0003800200 */
.L_x_126:
        /* <DEDUP_REMOVED lines=29> */
[----:B------:R-:W-:-:S06]  /*8560*/  FSEL R13, R15, R13, !P1 ;  /* 0x0000000d0f0d7208 */ /* 0x000fcc0004800000 */
[----:B------:R-:W-:Y:S01]  /*8570*/  DFMA R30, R32, R12, R30 ;  /* 0x0000000c201e722b */ /* 0x000fe2000000001e */
[----:B------:R-:W-:-:S07]  /*8580*/  @!P0 IMAD.MOV.U32 R32, RZ, RZ, 0x1 ;  /* 0x00000001ff208424 */ /* 0x000fce00078e00ff */
        /* <DEDUP_REMOVED lines=23> */
.L_x_131:
[----:B------:R-:W-:Y:S05]  /*8700*/  BSYNC.RECONVERGENT B4 ;  /* 0x0000000000047941 */ /* 0x000fea0003800200 */
.L_x_130:
[----:B------:R-:W-:-:S07]  /*8710*/  VIADD R32, R67, 0x1 ;  /* 0x0000000143207836 */ /* 0x000fce0000000000 */
.L_x_129:
[----:B------:R-:W-:Y:S05]  /*8720*/  BSYNC.RECONVERGENT B3 ;  /* 0x0000000000037941 */ /* 0x000fea0003800200 */
.L_x_128:
        /* <DEDUP_REMOVED lines=9> */
[----:B------:R-:W-:Y:S01]  /*87c0*/  DSETP.NEU.AND P1, PT, |R20|, +INF , PT ;  /* 0x7ff000001400742a */ /* 0x000fe20003f2d200 */
[----:B------:R-:W-:Y:S01]  /*87d0*/  IMAD.MOV.U32 R31, RZ, RZ, 0x3da8ff83 ;  /* 0x3da8ff83ff1f7424 */ /* 0x000fe200078e00ff */
[----:B------:R-:W-:Y:S01]  /*87e0*/  ISETP.NE.U32.AND P0, PT, R28, 0x1, PT ;  /* 0x000000011c00780c */ /* 0x000fe20003f05070 */
[----:B------:R-:W-:Y:S01]  /*87f0*/  DMUL R28, R68, R68 ;  /* 0x00000044441c7228 */ /* 0x000fe20000000000 */
[----:B------:R-:W-:Y:S02]  /*8800*/  BSSY.RECONVERGENT B3, `(.L_x_132) ;  /* 0x000002c000037945 */ /* 0x000fe40003800200 */
[----:B------:R-:W-:-:S02]  /*8810*/  FSEL R30, R30, -8.06006814911005101289e+34, !P0 ;  /* 0xf9785eba1e1e7808 */ /* 0x000fc40004000000 */
        /* <DEDUP_REMOVED lines=16> */
[----:B------:R-:W-:Y:S01]  /*8920*/  DMUL R34, R34, R2 ;  /* 0x0000000222227228 */ /* 0x000fe20000000000 */
[----:B------:R-:W-:Y:S01]  /*8930*/  @!P1 IMAD.MOV.U32 R2, RZ, RZ, 0x1 ;  /* 0x00000001ff029424 */ /* 0x000fe200078e00ff */
[----:B------:R-:W-:Y:S09]  /*8940*/  @!P1 BRA `(.L_x_133) ;  /* 0x00000000005c9947 */ /* 0x000ff20003800000 */
        /* <DEDUP_REMOVED lines=21> */
.L_x_135:
[----:B------:R-:W-:Y:S05]  /*8aa0*/  BSYNC.RECONVERGENT B4 ;  /* 0x0000000000047941 */ /* 0x000fea0003800200 */
.L_x_134:
[----:B------:R-:W-:-:S07]  /*8ab0*/  VIADD R2, R67, 0x1 ;  /* 0x0000000143027836 */ /* 0x000fce0000000000 */
.L_x_133:
[----:B------:R-:W-:Y:S05]  /*8ac0*/  BSYNC.RECONVERGENT B3 ;  /* 0x0000000000037941 */ /* 0x000fea0003800200 */
.L_x_132:
        /* <DEDUP_REMOVED lines=13> */
[----:B------:R-:W-:-:S02]  /*8ba0*/  DMUL R22, R22, R42 ;  /* 0x0000002a16167228 */ /* 0x000fc40000000000 */
[----:B------:R-:W-:Y:S02]  /*8bb0*/  FSEL R30, R30, -8.06006814911005101289e+34, !P0 ;  /* 0xf9785eba1e1e7808 */ /* 0x000fe40004000000 */
[----:B------:R-:W-:-:S04]  /*8bc0*/  FSEL R31, -R3, 0.11223486810922622681, !P0 ;  /* 0x3de5db65031f7808 */ /* 0x000fc80004000100 */
[----:B------:R-:W-:-:S08]  /*8bd0*/  DFMA R22, R46, -R22, R42 ;  /* 0x800000162e16722b */ /* 0x000fd0000000002a */
[----:B------:R-:W-:Y:S02]  /*8be0*/  DADD R36, R36, R22 ;  /* 0x0000000024247229 */ /* 0x000fe40000000016 */
[----:B--2---:R-:W-:-:S08]  /*8bf0*/  DFMA R12, R28, R30, R12 ;  /* 0x0000001e1c0c722b */ /* 0x004fd0000000000c */
[----:B------:R-:W-:Y:S01]  /*8c00*/  DFMA R12, R28, R12, R14 ;  /* 0x0000000c1c0c722b */ /* 0x000fe2000000000e */
[----:B------:R-:W0:Y:S01]  /*8c10*/  MUFU.RCP64H R15, R37 ;  /* 0x00000025000f7308 */ /* 0x000e220000001800 */
[----:B------:R-:W-:-:S06]  /*8c20*/  IMAD.MOV.U32 R14, RZ, RZ, 0x1 ;  /* 0x00000001ff0e7424 */ /* 0x000fcc00078e00ff */
[----:B---3--:R-:W-:-:S08]  /*8c30*/  DFMA R12, R28, R12, R16 ;  /* 0x0000000c1c0c722b */ /* 0x008fd00000000010 */
[----:B------:R-:W-:Y:S02]  /*8c40*/  DFMA R12, R28, R12, R18 ;  /* 0x0000000c1c0c722b */ /* 0x000fe40000000012 */
[----:B0-----:R-:W-:-:S06]  /*8c50*/  DFMA R16, -R36, R14, 1 ;  /* 0x3ff000002410742b */ /* 0x001fcc000000010e */
[----:B----4-:R-:W-:Y:S02]  /*8c60*/  DFMA R12, R28, R12, R24 ;  /* 0x0000000c1c0c722b */ /* 0x010fe40000000018 */
[----:B------:R-:W-:-:S06]  /*8c70*/  DFMA R16, R16, R16, R16 ;  /* 0x000000101010722b */ /* 0x000fcc0000000010 */
[----:B------:R-:W-:Y:S02]  /*8c80*/  DFMA R12, R28, R12, R26 ;  /* 0x0000000c1c0c722b */ /* 0x000fe4000000001a */
[----:B------:R-:W-:-:S06]  /*8c90*/  DFMA R16, R14, R16, R14 ;  /* 0x000000100e10722b */ /* 0x000fcc000000000e */
[----:B------:R-:W-:Y:S02]  /*8ca0*/  DFMA R68, R12, R68, R68 ;  /* 0x000000440c44722b */ /* 0x000fe40000000044 */
[----:B------:R-:W-:-:S10]  /*8cb0*/  DFMA R12, R28, R12, 1 ;  /* 0x3ff000001c0c742b */ /* 0x000fd4000000000c */
[----:B------:R-:W-:Y:S02]  /*8cc0*/  FSEL R18, R12, R68, !P0 ;  /* 0x000000440c127208 */ /* 0x000fe40004000000 */
[----:B------:R-:W-:Y:S02]  /*8cd0*/  FSEL R19, R13, R69, !P0 ;  /* 0x000000450d137208 */ /* 0x000fe40004000000 */
[----:B------:R-:W-:Y:S01]  /*8ce0*/  LOP3.LUT P0, RZ, R2, 0x2, RZ, 0xc0, !PT ;  /* 0x0000000202ff7812 */ /* 0x000fe2000780c0ff */
[----:B------:R-:W-:-:S03]  /*8cf0*/  DFMA R2, -R36, R16, 1 ;  /* 0x3ff000002402742b */ /* 0x000fc60000000110 */
[----:B------:R-:W-:-:S05]  /*8d00*/  DADD R12, RZ, -R18 ;  /* 0x00000000ff0c7229 */ /* 0x000fca0000000812 */
[----:B------:R-:W-:-:S05]  /*8d10*/  DFMA R2, R16, R2, R16 ;  /* 0x000000021002722b */ /* 0x000fca0000000010 */
[----:B------:R-:W-:Y:S02]  /*8d20*/  FSEL R12, R18, R12, !P0 ;  /* 0x0000000c120c7208 */ /* 0x000fe40004000000 */
[----:B------:R-:W-:-:S06]  /*8d30*/  FSEL R13, R19, R13, !P0 ;  /* 0x0000000d130d7208 */ /* 0x000fcc0004000000 */
[----:B------:R-:W-:-:S08]  /*8d40*/  DFMA R34, R50, R12, R34 ;  /* 0x0000000c3222722b */ /* 0x000fd00000000022 */
[----:B------:R-:W-:-:S08]  /*8d50*/  DFMA R62, -R42, R34, R8 ;  /* 0x000000222a3e722b */ /* 0x000fd00000000108 */
[----:B------:R-:W-:Y:S02]  /*8d60*/  DMUL R8, R62, R2 ;  /* 0x000000023e087228 */ /* 0x000fe40000000000 */
[----:B------:R-:W-:-:S06]  /*8d70*/  FSETP.GEU.AND P1, PT, |R63|, 6.5827683646048100446e-37, PT ;  /* 0x036000003f00780b */ /* 0x000fcc0003f2e200 */
[----:B------:R-:W-:-:S08]  /*8d80*/  DFMA R12, -R36, R8, R62 ;  /* 0x00000008240c722b */ /* 0x000fd0000000013e */
[----:B------:R-:W-:Y:S02]  /*8d90*/  DFMA R8, R2, R12, R8 ;  /* 0x0000000c0208722b */ /* 0x000fe40000000008 */
[----:B------:R-:W-:-:S08]  /*8da0*/  DMUL R12, R46, R4 ;  /* 0x000000042e0c7228 */ /* 0x000fd00000000000 */
[----:B------:R-:W-:-:S05]  /*8db0*/  FFMA R2, RZ, R37, R9 ;  /* 0x00000025ff027223 */ /* 0x000fca0000000009 */
[----:B------:R-:W-:-:S13]  /*8dc0*/  FSETP.GT.AND P0, PT, |R2|, 1.469367938527859385e-39, PT ;  /* 0x001000000200780b */ /* 0x000fda0003f04200 */
[----:B------:R-:W-:Y:S05]  /*8dd0*/  @P0 BRA P1, `(.L_x_137) ;  /* 0x0000000000180947 */ /* 0x000fea0000800000 */
[----:B------:R-:W-:Y:S01]  /*8de0*/  IMAD.MOV.U32 R46, RZ, RZ, R36 ;  /* 0x000000ffff2e7224 */ /* 0x000fe200078e0024 */
[----:B------:R-:W-:Y:S01]  /*8df0*/  MOV R68, 0x8e20 ;  /* 0x00008e2000447802 */ /* 0x000fe20000000f00 */
[----:B------:R-:W-:-:S07]  /*8e00*/  IMAD.MOV.U32 R47, RZ, RZ, R37 ;  /* 0x000000ffff2f7224 */ /* 0x000fce00078e0025 */
[----:B------:R-:W-:Y:S05]  /*8e10*/  CALL.REL.NOINC `($__internal_1_$__cuda_sm20_div_rn_f64_full) ;  /* 0x0000001400187944 */ /* 0x000fea0003c00000 */
[----:B------:R-:W-:Y:S02]  /*8e20*/  IMAD.MOV.U32 R8, RZ, RZ, R72 ;  /* 0x000000ffff087224 */ /* 0x000fe400078e0048 */
[----:B------:R-:W-:-:S07]  /*8e30*/  IMAD.MOV.U32 R9, RZ, RZ, R73 ;  /* 0x000000ffff097224 */ /* 0x000fce00078e0049 */
.L_x_137:
[----:B------:R-:W-:Y:S05]  /*8e40*/  BSYNC.RECONVERGENT B1 ;  /* 0x0000000000017941 */ /* 0x000fea0003800200 */
.L_x_136:
[----:B------:R-:W-:Y:S01]  /*8e50*/  DMUL R14, R10, R4 ;  /* 0x000000040a0e7228 */ /* 0x000fe20000000000 */
[----:B------:R-:W-:Y:S01]  /*8e60*/  UMOV UR4, 0x43b990ee ;  /* 0x43b990ee00047882 */ /* 0x000fe20000000000 */
[----:B------:R-:W-:Y:S01]  /*8e70*/  UMOV UR5, 0x3fb90ee6 ;  /* 0x3fb90ee600057882 */ /* 0x000fe20000000000 */
[----:B------:R-:W-:Y:S01]  /*8e80*/  DMUL R38, RZ, R38 ;  /* 0x00000026ff267228 */ /* 0x000fe20000000000 */
[----:B------:R-:W-:Y:S01]  /*8e90*/  UMOV UR12, 0x65965970 ;  /* 0x65965970000c7882 */ /* 0x000fe20000000000 */
[----:B------:R-:W-:Y:S01]  /*8ea0*/  UMOV UR13, 0x3f719659 ;  /* 0x3f719659000d7882 */ /* 0x000fe20000000000 */
[----:B------:R-:W-:Y:S01]  /*8eb0*/  UMOV UR6, 0x2e2bb280 ;  /* 0x2e2bb28000067882 */ /* 0x000fe20000000000 */
[----:B------:R-:W-:Y:S01]  /*8ec0*/  UMOV UR7, 0x3fd9c3d0 ;  /* 0x3fd9c3d000077882 */ /* 0x000fe20000000000 */
[----:B------:R-:W-:Y:S01]  /*8ed0*/  DFMA R2, R14, UR4, R6 ;  /* 0x000000040e027c2b */ /* 0x000fe20008000006 */
[----:B------:R-:W-:Y:S01]  /*8ee0*/  UMOV UR14, 0x9af15610 ;  /* 0x9af15610000e7882 */ /* 0x000fe20000000000 */
[----:B------:R-:W-:Y:S01]  /*8ef0*/  DMUL R54, RZ, R54 ;  /* 0x00000036ff367228 */ /* 0x000fe20000000000 */
[----:B------:R-:W-:Y:S01]  /*8f00*/  UMOV UR15, 0x3f931ddb ;  /* 0x3f931ddb000f7882 */ /* 0x000fe20000000000 */
[----:B------:R-:W-:Y:S01]  /*8f10*/  UMOV UR16, 0x8676f310 ;  /* 0x8676f31000107882 */ /* 0x000fe20000000000 */
[----:B------:R-:W-:Y:S01]  /*8f20*/  UMOV UR17, 0x3fa17cc4 ;  /* 0x3fa17cc400117882 */ /* 0x000fe20000000000 */
[----:B------:R-:W-:Y:S01]  /*8f30*/  UMOV UR24, 0xd9d7bdbb ;  /* 0xd9d7bdbb00187882 */ /* 0x000fe20000000000 */
[----:B------:R-:W-:Y:S01]  /*8f40*/  UMOV UR25, 0x3ddb7cdf ;  /* 0x3ddb7cdf00197882 */ /* 0x000fe20000000000 */
[--C-:B------:R-:W-:Y:S01]  /*8f50*/  DADD R2, R2, R38.reuse ;  /* 0x0000000002027229 */ /* 0x100fe20000000026 */
[----:B------:R-:W-:Y:S01]  /*8f60*/  UMOV UR18, 0x92492492 ;  /* 0x9249249200127882 */ /* 0x000fe20000000000 */
[----:B------:R-:W-:Y:S01]  /*8f70*/  DFMA R38, R14, -UR12, R38 ;  /* 0x8000000c0e267c2b */ /* 0x000fe20008000026 */
[----:B------:R-:W-:Y:S01]  /*8f80*/  UMOV UR19, 0x3f93c924 ;  /* 0x3f93c92400137882 */ /* 0x000fe20000000000 */
[----:B------:R-:W-:Y:S01]  /*8f90*/  DFMA R14, R52, UR4, R10 ;  /* 0x00000004340e7c2b */ /* 0x000fe2000800000a */
[----:B------:R-:W-:Y:S01]  /*8fa0*/  UMOV UR4, 0x76166929 ;  /* 0x7616692900047882 */ /* 0x000fe20000000000 */
[----:B------:R-:W-:Y:S01]  /*8fb0*/  UMOV UR5, 0x3fcaef9f ;  /* 0x3fcaef9f00057882 */ /* 0x000fe20000000000 */
[----:B------:R-:W-:Y:S01]  /*8fc0*/  UMOV UR20, 0x2ed5a580 ;  /* 0x2ed5a58000147882 */ /* 0x000fe20000000000 */
[C---:B------:R-:W-:Y:S01]  /*8fd0*/  DFMA R2, R40.reuse, UR6, R2 ;  /* 0x0000000628027c2b */ /* 0x040fe20008000002 */
[----:B------:R-:W-:Y:S01]  /*8fe0*/  UMOV UR21, 0x3fa40534 ;  /* 0x3fa4053400157882 */ /* 0x000fe20000000000 */
[----:B------:R-:W-:Y:S01]  /*8ff0*/  DFMA R38, R40, UR14, R38 ;  /* 0x0000000e28267c2b */ /* 0x000fe20008000026 */
[----:B------:R-:W-:Y:S01]  /*9000*/  UMOV UR22, 0xfeebc2a0 ;  /* 0xfeebc2a000167882 */ /* 0x000fe20000000000 */
[----:B------:R-:W-:Y:S01]  /*9010*/  DADD R14, R14, R54 ;  /* 0x000000000e0e7229 */ /* 0x000fe20000000036 */
[----:B------:R-:W-:Y:S01]  /*9020*/  UMOV UR23, 0x39b4484b ;  /* 0x39b4484b00177882 */ /* 0x000fe20000000000 */
[----:B------:R-:W-:Y:S01]  /*9030*/  DMUL R10, |R10|, UR24 ;  /* 0x000000180a0a7c28 */ /* 0x000fe20008000200 */
[----:B------:R-:W-:Y:S01]  /*9040*/  BSSY.RECONVERGENT B1, `(.L_x_138) ;  /* 0x000004a000017945 */ /* 0x000fe20003800200 */
[----:B------:R-:W-:-:S02]  /*9050*/  DFMA R2, R56, UR4, R2 ;  /* 0x0000000438027c2b */ /* 0x000fc40008000002 */
[----:B------:R-:W-:Y:S02]  /*9060*/  DFMA R38, R56, -UR16, R38 ;  /* 0x8000001038267c2b */ /* 0x000fe40008000026 */
[----:B------:R-:W-:Y:S01]  /*9070*/  DFMA R14, R58, UR6, R14 ;  /* 0x000000063a0e7c2b */ /* 0x000fe2000800000e */
[----:B------:R-:W-:Y:S01]  /*9080*/  UMOV UR6, 0x85dab4b0 ;  /* 0x85dab4b000067882 */ /* 0x000fe20000000000 */
[----:B------:R-:W-:Y:S01]  /*9090*/  UMOV UR7, 0x3fd280a6 ;  /* 0x3fd280a600077882 */ /* 0x000fe20000000000 */
[----:B------:R-:W-:Y:S01]  /*90a0*/  DFMA R52, R52, -UR12, R54 ;  /* 0x8000000c34347c2b */ /* 0x000fe20008000036 */
[----:B------:R-:W-:Y:S01]  /*90b0*/  IMAD.MOV.U32 R20, RZ, RZ, R10 ;  /* 0x000000ffff147224 */ /* 0x000fe200078e000a */
[----:B------:R-:W-:Y:S02]  /*90c0*/  DFMA R2, RZ, R60, R2 ;  /* 0x0000003cff02722b */ /* 0x000fe40000000002 */
[----:B------:R-:W-:Y:S02]  /*90d0*/  DFMA R38, R60, -UR18, R38 ;  /* 0x800000123c267c2b */ /* 0x000fe40008000026 */
[----:B------:R-:W-:Y:S01]  /*90e0*/  DFMA R16, R64, UR4, R14 ;  /* 0x0000000440107c2b */ /* 0x000fe2000800000e */
[----:B------:R-:W-:Y:S01]  /*90f0*/  UMOV UR4, 0xc2f8f359 ;  /* 0xc2f8f35900047882 */ /* 0x000fe20000000000 */
[----:B------:R-:W-:Y:S01]  /*9100*/  DMUL R14, R8, R4 ;  /* 0x00000004080e7228 */ /* 0x000fe20000000000 */
[----:B------:R-:W-:Y:S01]  /*9110*/  UMOV UR5, 0x1a56e1f ;  /* 0x01a56e1f00057882 */ /* 0x000fe20000000000 */
[----:B------:R-:W-:-:S02]  /*9120*/  DFMA R2, R12, UR6, R2 ;  /* 0x000000060c027c2b */ /* 0x000fc40008000002 */
[----:B------:R-:W-:Y:S02]  /*9130*/  DMUL R8, |R6|, UR24 ;  /* 0x0000001806087c28 */ /* 0x000fe40008000200 */
[----:B------:R-:W-:Y:S02]  /*9140*/  DFMA R6, RZ, R44, R16 ;  /* 0x0000002cff06722b */ /* 0x000fe40000000010 */
[----:B------:R-:W-:Y:S02]  /*9150*/  DFMA R38, R12, UR20, R38 ;  /* 0x000000140c267c2b */ /* 0x000fe40008000026 */
[----:B------:R-:W-:Y:S02]  /*9160*/  DMUL R16, |R2|, UR24 ;  /* 0x0000001802107c28 */ /* 0x000fe40008000200 */
[----:B------:R-:W-:Y:S02]  /*9170*/  DFMA R52, R58, UR14, R52 ;  /* 0x0000000e3a347c2b */ /* 0x000fe40008000034 */
[----:B------:R-:W-:Y:S01]  /*9180*/  IMAD.MOV.U32 R18, RZ, RZ, R9 ;  /* 0x000000ffff127224 */ /* 0x000fe200078e0009 */
[----:B------:R-:W-:Y:S01]  /*9190*/  DFMA R6, R14, UR6, R6 ;  /* 0x000000060e067c2b */ /* 0x000fe20008000006 */
[----:B------:R-:W-:Y:S01]  /*91a0*/  UMOV UR6, UR5 ;  /* 0x0000000500067c82 */ /* 0x000fe20008000000 */
[----:B------:R-:W-:-:S02]  /*91b0*/  DADD R46, |R38|, UR22 ;  /* 0x00000016262e7e29 */ /* 0x000fc40008000200 */
[----:B------:R-:W-:Y:S01]  /*91c0*/  DSETP.MIN.AND P0, P1, R8, R16, PT ;  /* 0x000000100800722a */ /* 0x000fe20003900000 */
[----:B------:R-:W-:Y:S01]  /*91d0*/  IMAD.MOV.U32 R21, RZ, RZ, R17 ;  /* 0x000000ffff157224 */ /* 0x000fe200078e0011 */
[----:B------:R-:W-:Y:S02]  /*91e0*/  DFMA R52, R64, -UR16, R52 ;  /* 0x8000001040347c2b */ /* 0x000fe40008000034 */
[----:B------:R-:W0:Y:S01]  /*91f0*/  MUFU.RCP64H R19, R47 ;  /* 0x0000002f00137308 */ /* 0x000e220000001800 */
[----:B------:R-:W-:Y:S01]  /*9200*/  DMUL R12, |R6|, UR24 ;  /* 0x00000018060c7c28 */ /* 0x000fe20008000200 */
[----:B------:R-:W-:Y:S01]  /*9210*/  FSEL R23, R18, R21, P0 ;  /* 0x0000001512177208 */ /* 0x000fe20000000000 */
[----:B------:R-:W-:Y:S01]  /*9220*/  IMAD.MOV.U32 R18, RZ, RZ, 0x1 ;  /* 0x00000001ff127424 */ /* 0x000fe200078e00ff */
[----:B------:R-:W-:Y:S02]  /*9230*/  SEL R8, R8, R16, P0 ;  /* 0x0000001008087207 */ /* 0x000fe40000000000 */
[----:B------:R-:W-:-:S04]  /*9240*/  DFMA R52, R44, -UR18, R52 ;  /* 0x800000122c347c2b */ /* 0x000fc80008000034 */
[----:B------:R-:W-:Y:S01]  /*9250*/  @P1 LOP3.LUT R23, R21, 0x80000, RZ, 0xfc, !PT ;  /* 0x0008000015171812 */ /* 0x000fe200078efcff */
[----:B------:R-:W-:Y:S01]  /*9260*/  DSETP.MIN.AND P0, P1, R10, R12, PT ;  /* 0x0000000c0a00722a */ /* 0x000fe20003900000 */
[----:B------:R-:W-:Y:S02]  /*9270*/  IMAD.MOV.U32 R22, RZ, RZ, R13 ;  /* 0x000000ffff167224 */ /* 0x000fe400078e000d */
[----:B------:R-:W-:Y:S01]  /*9280*/  DFMA R14, R14, UR20, R52 ;  /* 0x000000140e0e7c2b */ /* 0x000fe20008000034 */
[----:B------:R-:W-:Y:S02]  /*9290*/  IMAD.MOV.U32 R9, RZ, RZ, R23 ;  /* 0x000000ffff097224 */ /* 0x000fe400078e0017 */
[----:B------:R-:W-:Y:S01]  /*92a0*/  IMAD.U32 R23, RZ, RZ, UR6 ;  /* 0x00000006ff177e24 */ /* 0x000fe2000f8e00ff */
[----:B0-----:R-:W-:Y:S01]  /*92b0*/  DFMA R16, -R46, R18, 1 ;  /* 0x3ff000002e10742b */ /* 0x001fe20000000112 */
[----:B------:R-:W-:Y:S01]  /*92c0*/  IMAD.MOV.U32 R10, RZ, RZ, R9 ;  /* 0x000000ffff0a7224 */ /* 0x000fe200078e0009 */
[----:B------:R-:W-:Y:S01]  /*92d0*/  FSEL R11, R11, R22, P0 ;  /* 0x000000160b0b7208 */ /* 0x000fe20000000000 */
[----:B------:R-:W-:-:S02]  /*92e0*/  DSETP.MAX.AND P2, P3, R8, UR4, PT ;  /* 0x0000000408007e2a */ /* 0x000fc4000bb4f000 */
[----:B------:R-:W-:Y:S02]  /*92f0*/  DADD R14, |R14|, UR22 ;  /* 0x000000160e0e7e29 */ /* 0x000fe40008000200 */
[----:B------:R-:W-:Y:S01]  /*9300*/  @P1 LOP3.LUT R11, R22, 0x80000, RZ, 0xfc, !PT ;  /* 0x00080000160b1812 */ /* 0x000fe200078efcff */
[----:B------:R-:W-:Y:S01]  /*9310*/  DFMA R16, R16, R16, R16 ;  /* 0x000000101010722b */ /* 0x000fe20000000010 */
[----:B------:R-:W-:Y:S02]  /*9320*/  FSEL R21, R10, UR6, P2 ;  /* 0x000000060a157c08 */ /* 0x000fe40009000000 */
[----:B------:R-:W-:Y:S01]  /*9330*/  SEL R10, R20, R12, P0 ;  /* 0x0000000c140a7207 */ /* 0x000fe20000000000 */
[----:B------:R-:W-:-:S04]  /*9340*/  IMAD.MOV.U32 R12, RZ, RZ, R8 ;  /* 0x000000ffff0c7224 */ /* 0x000fc800078e0008 */
[----:B------:R-:W-:Y:S01]  /*9350*/  DFMA R16, R18, R16, R18 ;  /* 0x000000101210722b */ /* 0x000fe20000000012 */
[----:B------:R-:W-:Y:S02]  /*9360*/  @P3 LOP3.LUT R21, R23, 0x80000, RZ, 0xfc, !PT ;  /* 0x0008000017153812 */ /* 0x000fe400078efcff */
[----:B------:R-:W-:-:S03]  /*9370*/  SEL R12, R12, UR4, P2 ;  /* 0x000000040c0c7c07 */ /* 0x000fc60009000000 */
[----:B------:R-:W-:-:S06]  /*9380*/  IMAD.MOV.U32 R13, RZ, RZ, R21 ;  /* 0x000000ffff0d7224 */ /* 0x000fcc00078e0015 */
[----:B------:R-:W-:-:S06]  /*9390*/  DSETP.GT.AND P0, PT, R10, R12, PT ;  /* 0x0000000c0a00722a */ /* 0x000fcc0003f04000 */
[----:B------:R-:W-:Y:S02]  /*93a0*/  FSEL R18, R10, R12, P0 ;  /* 0x0000000c0a127208 */ /* 0x000fe40000000000 */
[----:B------:R-:W-:Y:S01]  /*93b0*/  FSEL R19, R11, R13, P0 ;  /* 0x0000000d0b137208 */ /* 0x000fe20000000000 */
[----:B------:R-:W-:-:S05]  /*93c0*/  DFMA R12, -R46, R16, 1 ;  /* 0x3ff000002e0c742b */ /* 0x000fca0000000110 */
[----:B------:R-:W-:-:S03]  /*93d0*/  DSETP.GTU.AND P0, PT, R18, UR24, PT ;  /* 0x0000001812007e2a */ /* 0x000fc6000bf0c000 */
[----:B------:R-:W-:-:S03]  /*93e0*/  DFMA R12, R16, R12, R16 ;  /* 0x0000000c100c722b */ /* 0x000fc60000000010 */
[----:B------:R-:W-:Y:S02]  /*93f0*/  FSEL R62, R8, -7.59071635616563200000e+15, P0 ;  /* 0xd9d7bdbb083e7808 */ /* 0x000fe40000000000 */
[----:B------:R-:W-:-:S04]  /*9400*/  FSEL R63, R9, 0.10717176645994186401, P0 ;  /* 0x3ddb7cdf093f7808 */ /* 0x000fc80000000000 */
[----:B------:R-:W-:Y:S02]  /*9410*/  FSETP.GEU.AND P2, PT, |R63|, 6.5827683646048100446e-37, PT ;  /* 0x036000003f00780b */ /* 0x000fe40003f4e200 */
[----:B------:R-:W-:-:S08]  /*9420*/  DMUL R8, R12, R62 ;  /* 0x0000003e0c087228 */ /* 0x000fd00000000000 */
[----:B------:R-:W-:-:S08]  /*9430*/  DFMA R16, -R46, R8, R62 ;  /* 0x000000082e10722b */ /* 0x000fd0000000013e */
[----:B------:R-:W-:Y:S01]  /*9440*/  DFMA R8, R12, R16, R8 ;  /* 0x000000100c08722b */ /* 0x000fe20000000008 */
[----:B------:R-:W-:-:S09]  /*9450*/  FSEL R13, R11, 0.10717176645994186401, P0 ;  /* 0x3ddb7cdf0b0d7808 */ /* 0x000fd20000000000 */
[----:B------:R-:W-:-:S05]  /*9460*/  FFMA R12, RZ, R47, R9 ;  /* 0x0000002fff0c7223 */ /* 0x000fca0000000009 */
[----:B------:R-:W-:Y:S02]  /*9470*/  FSETP.GT.AND P1, PT, |R12|, 1.469367938527859385e-39, PT ;  /* 0x001000000c00780b */ /* 0x000fe40003f24200 */
[----:B------:R-:W-:-:S11]  /*9480*/  FSEL R12, R10, -7.59071635616563200000e+15, P0 ;  /* 0xd9d7bdbb0a0c7808 */ /* 0x000fd60000000000 */
[----:B------:R-:W-:Y:S05]  /*9490*/  @P1 BRA P2, `(.L_x_139) ;  /* 0x0000000000101947 */ /* 0x000fea0001000000 */
[----:B------:R-:W-:-:S07]  /*94a0*/  MOV R68, 0x94c0 ;  /* 0x000094c000447802 */ /* 0x000fce0000000f00 */
[----:B------:R-:W-:Y:S05]  /*94b0*/  CALL.REL.NOINC `($__internal_1_$__cuda_sm20_div_rn_f64_full) ;  /* 0x0000000c00707944 */ /* 0x000fea0003c00000 */
[----:B------:R-:W-:Y:S02]  /*94c0*/  IMAD.MOV.U32 R8, RZ, RZ, R72 ;  /* 0x000000ffff087224 */ /* 0x000fe400078e0048 */
[----:B------:R-:W-:-:S07]  /*94d0*/  IMAD.MOV.U32 R9, RZ, RZ, R73 ;  /* 0x000000ffff097224 */ /* 0x000fce00078e0049 */
.L_x_139:
[----:B------:R-:W-:Y:S05]  /*94e0*/  BSYNC.RECONVERGENT B1 ;  /* 0x0000000000017941 */ /* 0x000fea0003800200 */
.L_x_138:
[----:B------:R-:W0:Y:S01]  /*94f0*/  MUFU.RCP64H R11, R15 ;  /* 0x0000000f000b7308 */ /* 0x000e220000001800 */
[----:B------:R-:W-:Y:S01]  /*9500*/  IMAD.MOV.U32 R10, RZ, RZ, 0x1 ;  /* 0x00000001ff0a7424 */ /* 0x000fe200078e00ff */
[----:B------:R-:W-:Y:S01]  /*9510*/  UMOV UR4, 0x8800759c ;  /* 0x8800759c00047882 */ /* 0x000fe20000000000 */
[----:B------:R-:W-:Y:S01]  /*9520*/  UMOV UR5, 0x7e37e43c ;  /* 0x7e37e43c00057882 */ /* 0x000fe20000000000 */
[----:B------:R-:W-:Y:S01]  /*9530*/  FSETP.GEU.AND P1, PT, |R13|, 6.5827683646048100446e-37, PT ;  /* 0x036000000d00780b */ /* 0x000fe20003f2e200 */
[----:B------:R-:W-:Y:S01]  /*9540*/  DSETP.MIN.AND P2, P3, R8, UR4, PT ;  /* 0x0000000408007e2a */ /* 0x000fe2000bb40000 */
[----:B------:R-:W-:Y:S01]  /*9550*/  UMOV UR6, UR5 ;  /* 0x0000000500067c82 */ /* 0x000fe20008000000 */
[----:B------:R-:W-:Y:S04]  /*9560*/  BSSY.RECONVERGENT B1, `(.L_x_140) ;  /* 0x000001a000017945 */ /* 0x000fe80003800200 */
[----:B------:R-:W-:Y:S01]  /*9570*/  SEL R8, R8, UR4, P2 ;  /* 0x0000000408087c07 */ /* 0x000fe20009000000 */
[----:B0-----:R-:W-:-:S08]  /*9580*/  DFMA R16, -R14, R10, 1 ;  /* 0x3ff000000e10742b */ /* 0x001fd0000000010a */
[----:B------:R-:W-:-:S08]  /*9590*/  DFMA R16, R16, R16, R16 ;  /* 0x000000101010722b */ /* 0x000fd00000000010 */
[----:B------:R-:W-:-:S08]  /*95a0*/  DFMA R16, R10, R16, R10 ;  /* 0x000000100a10722b */ /* 0x000fd0000000000a */
[----:B------:R-:W-:-:S08]  /*95b0*/  DFMA R10, -R14, R16, 1 ;  /* 0x3ff000000e0a742b */ /* 0x000fd00000000110 */
[----:B------:R-:W-:-:S08]  /*95c0*/  DFMA R10, R16, R10, R16 ;  /* 0x0000000a100a722b */ /* 0x000fd00000000010 */
[----:B------:R-:W-:-:S08]  /*95d0*/  DMUL R16, R10, R12 ;  /* 0x0000000c0a107228 */ /* 0x000fd00000000000 */
[----:B------:R-:W-:-:S08]  /*95e0*/  DFMA R18, -R14, R16, R12 ;  /* 0x000000100e12722b */ /* 0x000fd0000000010c */
[----:B------:R-:W-:Y:S01]  /*95f0*/  DFMA R10, R10, R18, R16 ;  /* 0x000000120a0a722b */ /* 0x000fe20000000010 */
[----:B------:R-:W-:-:S05]  /*9600*/  IMAD.MOV.U32 R16, RZ, RZ, R9 ;  /* 0x000000ffff107224 */ /* 0x000fca00078e0009 */
[----:B------:R-:W-:Y:S01]  /*9610*/  FSEL R17, R16, UR6, P2 ;  /* 0x0000000610117c08 */ /* 0x000fe20009000000 */
[----:B------:R-:W-:-:S03]  /*9620*/  IMAD.U32 R16, RZ, RZ, UR6 ;  /* 0x00000006ff107e24 */ /* 0x000fc6000f8e00ff */
[----:B------:R-:W-:Y:S02]  /*9630*/  FFMA R18, RZ, R15, R11 ;  /* 0x0000000fff127223 */ /* 0x000fe4000000000b */
[----:B------:R-:W-:-:S03]  /*9640*/  @P3 LOP3.LUT R17, R16, 0x80000, RZ, 0xfc, !PT ;  /* 0x0008000010113812 */ /* 0x000fc600078efcff */
[----:B------:R-:W-:Y:S02]  /*9650*/  FSETP.GT.AND P0, PT, |R18|, 1.469367938527859385e-39, PT ;  /* 0x001000001200780b */ /* 0x000fe40003f04200 */
[----:B------:R-:W-:-:S11]  /*9660*/  IMAD.MOV.U32 R9, RZ, RZ, R17 ;  /* 0x000000ffff097224 */ /* 0x000fd600078e0011 */
[----:B------:R-:W-:Y:S05]  /*9670*/  @P0 BRA P1, `(.L_x_141) ;  /* 0x0000000000200947 */ /* 0x000fea0000800000 */
[----:B------:R-:W-:Y:S01]  /*9680*/  IMAD.MOV.U32 R46, RZ, RZ, R14 ;  /* 0x000000ffff2e7224 */ /* 0x000fe200078e000e */
[----:B------:R-:W-:Y:S01]  /*9690*/  MOV R68, 0x96e0 ;  /* 0x000096e000447802 */ /* 0x000fe20000000f00 */
[----:B------:R-:W-:Y:S02]  /*96a0*/  IMAD.MOV.U32 R47, RZ, RZ, R15 ;  /* 0x000000ffff2f7224 */ /* 0x000fe400078e000f */
[----:B------:R-:W-:Y:S02]  /*96b0*/  IMAD.MOV.U32 R62, RZ, RZ, R12 ;  /* 0x000000ffff3e7224 */ /* 0x000fe400078e000c */
[----:B------:R-:W-:-:S07]  /*96c0*/  IMAD.MOV.U32 R63, RZ, RZ, R13 ;  /* 0x000000ffff3f7224 */ /* 0x000fce00078e000d */
[----:B------:R-:W-:Y:S05]  /*96d0*/  CALL.REL.NOINC `($__internal_1_$__cuda_sm20_div_rn_f64_full) ;  /* 0x0000000800e87944 */ /* 0x000fea0003c00000 */
[----:B------:R-:W-:Y:S02]  /*96e0*/  IMAD.MOV.U32 R10, RZ, RZ, R72 ;  /* 0x000000ffff0a7224 */ /* 0x000fe400078e0048 */
[----:B------:R-:W-:-:S07]  /*96f0*/  IMAD.MOV.U32 R11, RZ, RZ, R73 ;  /* 0x000000ffff0b7224 */ /* 0x000fce00078e0049 */
.L_x_141:
[----:B------:R-:W-:Y:S05]  /*9700*/  BSYNC.RECONVERGENT B1 ;  /* 0x0000000000017941 */ /* 0x000fea0003800200 */
.L_x_140:
[----:B------:R-:W-:Y:S01]  /*9710*/  DSETP.GEU.AND P0, PT, R10, R8, PT ;  /* 0x000000080a00722a */ /* 0x000fe20003f0e000 */
[----:B------:R-:W-:Y:S05]  /*9720*/  BSSY.RECONVERGENT B1, `(.L_x_142) ;  /* 0x0000039000017945 */ /* 0x000fea0003800200 */
[----:B------:R-:W-:Y:S02]  /*9730*/  FSEL R8, R10, R8, !P0 ;  /* 0x000000080a087208 */ /* 0x000fe40004000000 */
[----:B------:R-:W-:-:S06]  /*9740*/  FSEL R9, R11, R9, !P0 ;  /* 0x000000090b097208 */ /* 0x000fcc0004000000 */
[----:B------:R-:W-:-:S14]  /*9750*/  DSETP.GE.AND P0, PT, R8, 1, PT ;  /* 0x3ff000000800742a */ /* 0x000fdc0003f06000 */
[----:B------:R-:W-:Y:S05]  /*9760*/  @!P0 BRA `(.L_x_143) ;  /* 0x00000000005c8947 */ /* 0x000fea0003800000 */
[----:B------:R-:W-:Y:S01]  /*9770*/  BSSY.RECONVERGENT B2, `(.L_x_144) ;  /* 0x0000008000027945 */ /* 0x000fe20003800200 */
[----:B------:R-:W-:Y:S01]  /*9780*/  ISETP.GE.AND P0, PT, R9, RZ, PT ;  /* 0x000000ff0900720c */ /* 0x000fe20003f06270 */
[----:B------:R-:W-:Y:S01]  /*9790*/  IMAD.MOV.U32 R70, RZ, RZ, R8 ;  /* 0x000000ffff467224 */ /* 0x000fe200078e0008 */
[----:B------:R-:W-:Y:S01]  /*97a0*/  MOV R66, 0x97f0 ;  /* 0x000097f000427802 */ /* 0x000fe20000000f00 */
[----:B------:R-:W-:Y:S02]  /*97b0*/  IMAD.MOV.U32 R69, RZ, RZ, R9 ;  /* 0x000000ffff457224 */ /* 0x000fe400078e0009 */
[----:B------:R-:W-:Y:S02]  /*97c0*/  IMAD.MOV.U32 R68, RZ, RZ, -0x66666666 ;  /* 0x9999999aff447424 */ /* 0x000fe400078e00ff */
[----:B------:R-:W-:-:S07]  /*97d0*/  IMAD.MOV.U32 R67, RZ, RZ, 0x3fc99999 ;  /* 0x3fc99999ff437424 */ /* 0x000fce00078e00ff */
[----:B------:R-:W-:Y:S05]  /*97e0*/  CALL.REL.NOINC `($_Z9OdeSolverPdS_S_S_Pi$__internal_accurate_pow) ;  /* 0x00000010000c7944 */ /* 0x000fea0003c00000 */
[----:B------:R-:W-:Y:S05]  /*97f0*/  BSYNC.RECONVERGENT B2 ;  /* 0x0000000000027941 */ /* 0x000fea0003800200 */
.L_x_144:
[----:B------:R-:W-:Y:S01]  /*9800*/  UMOV UR4, 0x9999999a ;  /* 0x9999999a00047882 */ /* 0x000fe20000000000 */
[----:B------:R-:W-:Y:S01]  /*9810*/  UMOV UR5, 0x3fc99999 ;  /* 0x3fc9999900057882 */ /* 0x000fe20000000000 */
[C---:B------:R-:W-:Y:S01]  /*9820*/  DSETP.NEU.AND P2, PT, R8.reuse, +INF , PT ;  /* 0x7ff000000800742a */ /* 0x040fe20003f4d000 */
[----:B------:R-:W-:Y:S01]  /*9830*/  FSEL R67, R67, -QNAN , P0 ;  /* 0xfff8000043437808 */ /* 0x000fe20000000000 */
[----:B------:R-:W-:-:S10]  /*9840*/  DADD R10, R8, UR4 ;  /* 0x00000004080a7e29 */ /* 0x000fd40008000000 */
[----:B------:R-:W-:-:S04]  /*9850*/  LOP3.LUT R10, R11, 0x7ff00000, RZ, 0xc0, !PT ;  /* 0x7ff000000b0a7812 */ /* 0x000fc800078ec0ff */
[----:B------:R-:W-:Y:S02]  /*9860*/  ISETP.NE.AND P1, PT, R10, 0x7ff00000, PT ;  /* 0x7ff000000a00780c */ /* 0x000fe40003f25270 */
[----:B------:R-:W-:Y:S01]  /*9870*/  FSEL R10, R68, RZ, P0 ;  /* 0x000000ff440a7208 */ /* 0x000fe20000000000 */
[----:B------:R-:W-:-:S10]  /*9880*/  DSETP.NEU.AND P0, PT, R8, 1, PT ;  /* 0x3ff000000800742a */ /* 0x000fd40003f0d000 */
[----:B------:R-:W-:Y:S02]  /*9890*/  @!P1 FSEL R10, R10, RZ, P2 ;  /* 0x000000ff0a0a9208 */ /* 0x000fe40001000000 */
[----:B------:R-:W-:Y:S02]  /*98a0*/  @!P1 FSEL R67, R67, +QNAN , P2 ;  /* 0x7ff0000043439808 */ /* 0x000fe40001000000 */
[----:B------:R-:W-:Y:S02]  /*98b0*/  FSEL R10, R10, RZ, P0 ;  /* 0x000000ff0a0a7208 */ /* 0x000fe40000000000 */
[----:B------:R-:W-:Y:S01]  /*98c0*/  FSEL R11, R67, 1.875, P0 ;  /* 0x3ff00000430b7808 */ /* 0x000fe20000000000 */
[----:B------:R-:W-:Y:S06]  /*98d0*/  BRA `(.L_x_145) ;  /* 0x0000000000747947 */ /* 0x000fec0003800000 */
.L_x_143:
[----:B------:R-:W-:Y:S01]  /*98e0*/  DSETP.NEU.AND P0, PT, R8, RZ, PT ;  /* 0x000000ff0800722a */ /* 0x000fe20003f0d000 */
[----:B------:R-:W-:-:S13]  /*98f0*/  BSSY.RECONVERGENT B2, `(.L_x_146) ;  /* 0x000000c000027945 */ /* 0x000fda0003800200 */
[----:B------:R-:W-:Y:S01]  /*9900*/  @!P0 CS2R R68, SRZ ;  /* 0x0000000000448805 */ /* 0x000fe2000001ff00 */
[----:B------:R-:W-:Y:S06]  /*9910*/  @!P0 BRA `(.L_x_147) ;  /* 0x0000000000248947 */ /* 0x000fec0003800000 */
[----:B------:R-:W-:Y:S01]  /*9920*/  DADD R68, -RZ, |R8| ;  /* 0x00000000ff447229 */ /* 0x000fe20000000508 */
[----:B------:R-:W-:Y:S01]  /*9930*/  ISETP.GE.AND P0, PT, R9, RZ, PT ;  /* 0x000000ff0900720c */ /* 0x000fe20003f06270 */
[----:B------:R-:W-:Y:S01]  /*9940*/  IMAD.MOV.U32 R67, RZ, RZ, 0x3fd00000 ;  /* 0x3fd00000ff437424 */ /* 0x000fe200078e00ff */
[----:B------:R-:W-:-:S07]  /*9950*/  MOV R66, 0x9990 ;  /* 0x0000999000427802 */ /* 0x000fce0000000f00 */
[----:B------:R-:W-:Y:S02]  /*9960*/  IMAD.MOV.U32 R70, RZ, RZ, R68 ;  /* 0x000000ffff467224 */ /* 0x000fe400078e0044 */
[----:B------:R-:W-:-:S07]  /*9970*/  IMAD.MOV.U32 R68, RZ, RZ, RZ ;  /* 0x000000ffff447224 */ /* 0x000fce00078e00ff */
[----:B------:R-:W-:Y:S05]  /*9980*/  CALL.REL.NOINC `($_Z9OdeSolverPdS_S_S_Pi$__internal_accurate_pow) ;  /* 0x0000000c00a47944 */ /* 0x000fea0003c00000 */
[----:B------:R-:W-:Y:S02]  /*9990*/  FSEL R68, R68, RZ, P0 ;  /* 0x000000ff44447208 */ /* 0x000fe40000000000 */
[----:B------:R-:W-:-:S07]  /*99a0*/  FSEL R69, R67, -QNAN , P0 ;  /* 0xfff8000043457808 */ /* 0x000fce0000000000 */
.L_x_147:
[----:B------:R-:W-:Y:S05]  /*99b0*/  BSYNC.RECONVERGENT B2 ;  /* 0x0000000000027941 */ /* 0x000fea0003800200 */
.L_x_146:
[C---:B------:R-:W-:Y:S01]  /*99c0*/  DADD R10, R8.reuse, 0.25 ;  /* 0x3fd00000080a7429 */ /* 0x040fe20000000000 */
[----:B------:R-:W-:Y:S01]  /*99d0*/  BSSY.RECONVERGENT B2, `(.L_x_148) ;  /* 0x000000b000027945 */ /* 0x000fe20003800200 */
[----:B------:R-:W-:-:S08]  /*99e0*/  DSETP.NEU.AND P1, PT, R8, 1, PT ;  /* 0x3ff000000800742a */ /* 0x000fd00003f2d000 */
[----:B------:R-:W-:-:S04]  /*99f0*/  LOP3.LUT R10, R11, 0x7ff00000, RZ, 0xc0, !PT ;  /* 0x7ff000000b0a7812 */ /* 0x000fc800078ec0ff */
[----:B------:R-:W-:-:S13]  /*9a00*/  ISETP.NE.AND P0, PT, R10, 0x7ff00000, PT ;  /* 0x7ff000000a00780c */ /* 0x000fda0003f05270 */
[----:B------:R-:W-:Y:S05]  /*9a10*/  @P0 BRA `(.L_x_149) ;  /* 0x0000000000180947 */ /* 0x000fea0003800000 */
[----:B------:R-:W-:-:S14]  /*9a20*/  DSETP.NAN.AND P0, PT, R8, R8, PT ;  /* 0x000000080800722a */ /* 0x000fdc0003f08000 */
[----:B------:R-:W-:Y:S01]  /*9a30*/  @P0 DADD R68, R8, 0.25 ;  /* 0x3fd0000008440429 */ /* 0x000fe20000000000 */
[----:B------:R-:W-:Y:S10]  /*9a40*/  @P0 BRA `(.L_x_149) ;  /* 0x00000000000c0947 */ /* 0x000ff40003800000 */
[----:B------:R-:W-:-:S14]  /*9a50*/  DSETP.NEU.AND P0, PT, |R8|, +INF , PT ;  /* 0x7ff000000800742a */ /* 0x000fdc0003f0d200 */
[----:B------:R-:W-:Y:S02]  /*9a60*/  @!P0 IMAD.MOV.U32 R68, RZ, RZ, 0x0 ;  /* 0x00000000ff448424 */ /* 0x000fe400078e00ff */
[----:B------:R-:W-:-:S07]  /*9a70*/  @!P0 IMAD.MOV.U32 R69, RZ, RZ, 0x7ff00000 ;  /* 0x7ff00000ff458424 */ /* 0x000fce00078e00ff */
.L_x_149:
[----:B------:R-:W-:Y:S05]  /*9a80*/  BSYNC.RECONVERGENT B2 ;  /* 0x0000000000027941 */ /* 0x000fea0003800200 */
.L_x_148:
[----:B------:R-:W-:Y:S02]  /*9a90*/  FSEL R10, R68, RZ, P1 ;  /* 0x000000ff440a7208 */ /* 0x000fe40000800000 */
[----:B------:R-:W-:-:S07]  /*9aa0*/  FSEL R11, R69, 1.875, P1 ;  /* 0x3ff00000450b7808 */ /* 0x000fce0000800000 */
.L_x_145:
[----:B------:R-:W-:Y:S05]  /*9ab0*/  BSYNC.RECONVERGENT B1 ;  /* 0x0000000000017941 */ /* 0x000fea0003800200 */
.L_x_142:
[----:B------:R-:W-:Y:S01]  /*9ac0*/  UMOV UR4, 0xcccccccd ;  /* 0xcccccccd00047882 */ /* 0x000fe20000000000 */
[----:B------:R-:W-:Y:S01]  /*9ad0*/  UMOV UR5, 0x3feccccc ;  /* 0x3feccccc00057882 */ /* 0x000fe20000000000 */
[----:B------:R-:W0:Y:S01]  /*9ae0*/  S2R R12, SR_TID.X ;  /* 0x00000000000c7919 */ /* 0x000e220000002100 */
[----:B------:R-:W-:Y:S01]  /*9af0*/  DMUL R14, R10, UR4 ;  /* 0x000000040a0e7c28 */ /* 0x000fe20008000000 */
[----:B------:R-:W0:Y:S07]  /*9b00*/  S2UR UR4, SR_CTAID.X ;  /* 0x00000000000479c3 */ /* 0x000e2e0000002500 */
[----:B------:R-:W-:Y:S01]  /*9b10*/  DSETP.NE.AND P0, PT, |R14|, +INF , PT ;  /* 0x7ff000000e00742a */ /* 0x000fe20003f05200 */
[----:B------:R-:W0:Y:S05]  /*9b20*/  LDC R17, c[0x0][0x360] ;  /* 0x0000d800ff117b82 */ /* 0x000e2a0000000800 */
[----:B------:R-:W-:-:S03]  /*9b30*/  DSETP.LTU.OR P0, PT, R8, 1, !P0 ;  /* 0x3ff000000800742a */ /* 0x000fc60004709400 */
[----:B------:R-:W1:Y:S11]  /*9b40*/  LDC.64 R8, c[0x0][0x388] ;  /* 0x0000e200ff087b82 */ /* 0x000e760000000a00 */
[----:B------:R-:W2:Y:S01]  /*9b50*/  @!P0 LDC.64 R10, c[0x0][0x380] ;  /* 0x0000e000ff0a8b82 */ /* 0x000ea20000000a00 */
[----:B0-----:R-:W-:-:S04]  /*9b60*/  IMAD R17, R17, UR4, R12 ;  /* 0x0000000411117c24 */ /* 0x001fc8000f8e020c */
[----:B-1----:R-:W-:-:S05]  /*9b70*/  IMAD.WIDE R8, R17, 0x8, R8 ;  /* 0x0000000811087825 */ /* 0x002fca00078e0208 */
[----:B------:R-:W-:Y:S04]  /*9b80*/  @!P0 STG.E.64 desc[UR8][R8.64], R2 ;  /* 0x0000000208008986 */ /* 0x000fe8000c101b08 */
[----:B------:R0:W-:Y:S01]  /*9b90*/  @!P0 STG.E.64 desc[UR8][R8.64+0x20000], R6 ;  /* 0x0200000608008986 */ /* 0x0001e2000c101b08 */
[----:B--2---:R-:W-:-:S05]  /*9ba0*/  @!P0 IMAD.WIDE R10, R17, 0x8, R10 ;  /* 0x00000008110a8825 */ /* 0x004fca00078e020a */
[----:B------:R-:W2:Y:S01]  /*9bb0*/  @!P0 LDG.E.64 R12, desc[UR8][R10.64] ;  /* 0x000000080a0c8981 */ /* 0x000ea2000c1e1b00 */
[----:B------:R-:W-:Y:S01]  /*9bc0*/  DSETP.MIN.AND P1, P2, R14, 5, PT ;  /* 0x401400000e00742a */ /* 0x000fe20003a20000 */
[----:B------:R-:W-:Y:S01]  /*9bd0*/  IMAD.MOV.U32 R16, RZ, RZ, R15 ;  /* 0x000000ffff107224 */ /* 0x000fe200078e000f */
[----:B------:R-:W-:Y:S01]  /*9be0*/  UMOV UR4, 0x9999999a ;  /* 0x9999999a00047882 */ /* 0x000fe20000000000 */
[----:B------:R-:W-:Y:S01]  /*9bf0*/  IMAD.MOV.U32 R18, RZ, RZ, 0x80000 ;  /* 0x00080000ff127424 */ /* 0x000fe200078e00ff */
[----:B------:R-:W-:Y:S01]  /*9c00*/  UMOV UR5, 0x3fb99999 ;  /* 0x3fb9999900057882 */ /* 0x000fe20000000000 */
[----:B------:R-:W-:Y:S01]  /*9c10*/  @!P0 DADD R48, R48, R4 ;  /* 0x0000000030308229 */ /* 0x000fe20000000004 */
[----:B------:R-:W-:Y:S01]  /*9c20*/  FSEL R19, R16, 2.3125, P1 ;  /* 0x4014000010137808 */ /* 0x000fe20000800000 */
[----:B------:R-:W-:Y:S01]  /*9c30*/  UMOV UR6, UR5 ;  /* 0x0000000500067c82 */ /* 0x000fe20008000000 */
[----:B------:R-:W-:Y:S01]  /*9c40*/  SEL R14, R14, RZ, P1 ;  /* 0x000000ff0e0e7207 */ /* 0x000fe20000800000 */
[----:B0-----:R-:W-:Y:S01]  /*9c50*/  IMAD.U32 R6, RZ, RZ, UR6 ;  /* 0x00000006ff067e24 */ /* 0x001fe2000f8e00ff */
[----:B------:R-:W-:Y:S01]  /*9c60*/  BSSY.RECONVERGENT B1, `(.L_x_150) ;  /* 0x0000027000017945 */ /* 0x000fe20003800200 */
[----:B------:R-:W-:-:S03]  /*9c70*/  IMAD.MOV.U32 R7, RZ, RZ, 0x80000 ;  /* 0x00080000ff077424 */ /* 0x000fc600078e00ff */
[----:B------:R-:W-:-:S05]  /*9c80*/  @P2 LOP3.LUT R19, R18, 0x40140000, RZ, 0xfc, !PT ;  /* 0x4014000012132812 */ /* 0x000fca00078efcff */
[----:B------:R-:W-:-:S04]  /*9c90*/  IMAD.MOV.U32 R15, RZ, RZ, R19 ;  /* 0x000000ffff0f7224 */ /* 0x000fc800078e0013 */
[----:B------:R-:W-:Y:S02]  /*9ca0*/  IMAD.MOV.U32 R2, RZ, RZ, R15 ;  /* 0x000000ffff027224 */ /* 0x000fe400078e000f */
[----:B------:R-:W-:Y:S01]  /*9cb0*/  DSETP.MAX.AND P1, P2, R14, UR4, PT ;  /* 0x000000040e007e2a */ /* 0x000fe2000ba2f000 */
[----:B------:R-:W-:-:S05]  /*9cc0*/  UMOV UR5, 0x3d719799 ;  /* 0x3d71979900057882 */ /* 0x000fca0000000000 */
[----:B------:R-:W-:Y:S01]  /*9cd0*/  FSEL R3, R2, UR6, P1 ;  /* 0x0000000602037c08 */ /* 0x000fe20008800000 */
[----:B------:R-:W-:Y:S01]  /*9ce0*/  UMOV UR6, UR5 ;  /* 0x0000000500067c82 */ /* 0x000fe20008000000 */
[----:B------:R-:W-:Y:S01]  /*9cf0*/  SEL R2, R14, UR4, P1 ;  /* 0x000000040e027c07 */ /* 0x000fe20008800000 */
[----:B------:R-:W-:-:S05]  /*9d00*/  UMOV UR4, 0x812dea11 ;  /* 0x812dea1100047882 */ /* 0x000fca0000000000 */
[----:B------:R-:W-:-:S06]  /*9d10*/  @P2 LOP3.LUT R3, R6, 0x80000, RZ, 0xfc, !PT ;  /* 0x0008000006032812 */ /* 0x000fcc00078efcff */
[----:B------:R-:W-:-:S08]  /*9d20*/  DMUL R2, R2, R4 ;  /* 0x0000000402027228 */ /* 0x000fd00000000000 */
[----:B------:R-:W-:Y:S02]  /*9d30*/  DSETP.MIN.AND P1, P2, R2, 1000000, PT ;  /* 0x412e84800200742a */ /* 0x000fe40003a20000 */
[----:B------:R-:W-:-:S04]  /*9d40*/  IMAD.MOV.U32 R6, RZ, RZ, R3 ;  /* 0x000000ffff067224 */ /* 0x000fc800078e0003 */
[----:B------:R-:W-:Y:S02]  /*9d50*/  SEL R2, R2, RZ, P1 ;  /* 0x000000ff02027207 */ /* 0x000fe40000800000 */
[----:B------:R-:W-:-:S06]  /*9d60*/  FSEL R15, R6, 10.9073486328125, P1 ;  /* 0x412e8480060f7808 */ /* 0x000fcc0000800000 */
[----:B------:R-:W-:Y:S02]  /*9d70*/  @P2 LOP3.LUT R15, R7, 0x412e8480, RZ, 0xfc, !PT ;  /* 0x412e8480070f2812 */ /* 0x000fe400078efcff */
[----:B------:R-:W0:Y:S03]  /*9d80*/  LDC.64 R6, c[0x0][0x3a0] ;  /* 0x0000e800ff067b82 */ /* 0x000e260000000a00 */
[----:B------:R-:W-:-:S06]  /*9d90*/  IMAD.MOV.U32 R3, RZ, RZ, R15 ;  /* 0x000000ffff037224 */ /* 0x000fcc00078e000f */
[----:B------:R-:W-:-:S06]  /*9da0*/  DSETP.MAX.AND P1, P2, R2, UR4, PT ;  /* 0x0000000402007e2a */ /* 0x000fcc000ba2f000 */
[----:B------:R-:W-:Y:S01]  /*9db0*/  SEL R14, R2, UR4, P1 ;  /* 0x00000004020e7c07 */ /* 0x000fe20008800000 */
[----:B--2---:R-:W-:Y:S01]  /*9dc0*/  @!P0 DADD R12, R12, R4 ;  /* 0x000000000c0c8229 */ /* 0x004fe20000000004 */
[----:B------:R-:W-:Y:S02]  /*9dd0*/  IMAD.MOV.U32 R4, RZ, RZ, R3 ;  /* 0x000000ffff047224 */ /* 0x000fe400078e0003 */
[----:B------:R-:W-:Y:S02]  /*9de0*/  IMAD.U32 R5, RZ, RZ, UR6 ;  /* 0x00000006ff057e24 */ /* 0x000fe4000f8e00ff */
[----:B0-----:R-:W-:Y:S02]  /*9df0*/  IMAD.WIDE R2, R17, 0x4, R6 ;  /* 0x0000000411027825 */ /* 0x001fe400078e0206 */
[----:B------:R0:W-:Y:S01]  /*9e00*/  @!P0 STG.E.64 desc[UR8][R10.64], R12 ;  /* 0x0000000c0a008986 */ /* 0x0001e2000c101b08 */
[----:B------:R-:W-:Y:S01]  /*9e10*/  DSETP.NEU.AND P0, PT, R48, 1, PT ;  /* 0x3ff000003000742a */ /* 0x000fe20003f0d000 */
[----:B------:R-:W-:-:S02]  /*9e20*/  FSEL R15, R4, UR6, P1 ;  /* 0x00000006040f7c08 */ /* 0x000fc40008800000 */
[----:B------:R-:W-:-:S11]  /*9e30*/  @P2 LOP3.LUT R15, R5, 0x80000, RZ, 0xfc, !PT ;  /* 0x00080000050f2812 */ /* 0x000fd600078efcff */
[----:B0-----:R-:W-:Y:S05]  /*9e40*/  @P0 BRA `(.L_x_151) ;  /* 0x0000000000200947 */ /* 0x001fea0003800000 */
[----:B------:R-:W2:Y:S02]  /*9e50*/  LDG.E R6, desc[UR8][R2.64] ;  /* 0x0000000802067981 */ /* 0x000ea4000c1e1900 */
[----:B--2---:R-:W-:-:S13]  /*9e60*/  ISETP.GT.AND P0, PT, R6, 0x59, PT ;  /* 0x000000590600780c */ /* 0x004fda0003f04270 */
[----:B------:R-:W-:Y:S05]  /*9e70*/  @P0 BRA `(.L_x_151) ;  /* 0x0000000000140947 */ /* 0x000fea0003800000 */
[----:B------:R-:W2:Y:S01]  /*9e80*/  LDG.E.64 R8, desc[UR8][R8.64] ;  /* 0x0000000808087981 */ /* 0x000ea2000c1e1b00 */
[----:B------:R-:W0:Y:S01]  /*9e90*/  LDC.64 R4, c[0x0][0x398] ;  /* 0x0000e600ff047b82 */ /* 0x000e220000000a00 */
[----:B------:R-:W-:-:S04]  /*9ea0*/  IMAD R17, R6, 0x4000, R17 ;  /* 0x0000400006117824 */ /* 0x000fc800078e0211 */
[----:B0-----:R-:W-:-:S05]  /*9eb0*/  IMAD.WIDE R4, R17, 0x8, R4 ;  /* 0x0000000811047825 */ /* 0x001fca00078e0204 */
[----:B--2---:R0:W-:Y:S02]  /*9ec0*/  STG.E.64 desc[UR8][R4.64], R8 ;  /* 0x0000000804007986 */ /* 0x0041e4000c101b08 */
.L_x_151:
[----:B------:R-:W-:Y:S05]  /*9ed0*/  BSYNC.RECONVERGENT B1 ;  /* 0x0000000000017941 */ /* 0x000fea0003800200 */
.L_x_150:
[C---:B------:R-:W-:Y:S02]  /*9ee0*/  DADD R6, R48.reuse, R14 ;  /* 0x0000000030067229 */ /* 0x040fe4000000000e */
[C---:B0-----:R-:W-:Y:S02]  /*9ef0*/  DADD R4, -R48.reuse, 1 ;  /* 0x3ff0000030047429 */ /* 0x041fe40000000100 */
[----:B------:R-:W-:-:S04]  /*9f00*/  DSETP.GEU.AND P1, PT, R48, 1, PT ;  /* 0x3ff000003000742a */ /* 0x000fc80003f2e000 */
[----:B------:R-:W-:-:S06]  /*9f10*/  DSETP.GT.AND P0, PT, R6, 1, PT ;  /* 0x3ff000000600742a */ /* 0x000fcc0003f04000 */
[----:B------:R-:W-:Y:S02]  /*9f20*/  FSEL R6, R4, R14, P0 ;  /* 0x0000000e04067208 */ /* 0x000fe40000000000 */
[----:B------:R-:W-:-:S06]  /*9f30*/  FSEL R7, R5, R15, P0 ;  /* 0x0000000f05077208 */ /* 0x000fcc0000000000 */
[----:B------:R-:W-:-:S08]  /*9f40*/  DADD R8, R48, R6 ;  /* 0x0000000030087229 */ /* 0x000fd00000000006 */
[----:B------:R-:W-:-:S06]  /*9f50*/  DSETP.GT.AND P0, PT, R8, 1, PT ;  /* 0x3ff000000800742a */ /* 0x000fcc0003f04000 */
[----:B------:R-:W-:Y:S02]  /*9f60*/  FSEL R4, R4, R6, P0 ;  /* 0x0000000604047208 */ /* 0x000fe40000000000 */
[----:B------:R-:W-:Y:S01]  /*9f70*/  FSEL R5, R5, R7, P0 ;  /* 0x0000000705057208 */ /* 0x000fe20000000000 */
[----:B------:R-:W-:Y:S06]  /*9f80*/  @!P1 BRA `(.L_x_152) ;  /* 0xffffff60004c9947 */ /* 0x000fec000383ffff */
[----:B------:R-:W-:Y:S05]  /*9f90*/  BSYNC.RECONVERGENT B0 ;  /* 0x0000000000007941 */ /* 0x000fea0003800200 */
.L_x_0:
[----:B------:R-:W2:Y:S02]  /*9fa0*/  LDG.E R0, desc[UR8][R2.64] ;  /* 0x0000000802007981 */ /* 0x000ea4000c1e1900 */
[----:B--2---:R-:W-:-:S05]  /*9fb0*/  VIADD R5, R0, 0x1 ;  /* 0x0000000100057836 */ /* 0x004fca0000000000 */
[----:B------:R-:W-:Y:S01]  /*9fc0*/  STG.E desc[UR8][R2.64], R5 ;  /* 0x0000000502007986 */ /* 0x000fe2000c101908 */
[----:B------:R-:W-:Y:S05]  /*9fd0*/  EXIT ;  /* 0x000000000000794d */ /* 0x000fea0003800000 */
        .weak           $__internal_0_$__cuda_sm20_dblrcp_rn_slowpath_v3
        .type           $__internal_0_$__cuda_sm20_dblrcp_rn_slowpath_v3,@function
        .size           $__internal_0_$__cuda_sm20_dblrcp_rn_slowpath_v3,($__internal_1_$__cuda_sm20_div_rn_f64_full - $__internal_0_$__cuda_sm20_dblrcp_rn_slowpath_v3)
$__internal_0_$__cuda_sm20_dblrcp_rn_slowpath_v3:
[----:B------:R-:W-:Y:S01]  /*9fe0*/  DSETP.GTU.AND P1, PT, |R68|, +INF , PT ;  /* 0x7ff000004400742a */ /* 0x000fe20003f2c200 */
[----:B------:R-:W-:-:S13]  /*9ff0*/  BSSY.RECONVERGENT B2, `(.L_x_153) ;  /* 0x0000024000027945 */ /* 0x000fda0003800200 */
[----:B------:R-:W-:Y:S05]  /*a000*/  @P1 BRA `(.L_x_154) ;  /* 0x0000000000801947 */ /* 0x000fea0003800000 */
[----:B------:R-:W-:-:S05]  /*a010*/  LOP3.LUT R72, R69, 0x7fffffff, RZ, 0xc0, !PT ;  /* 0x7fffffff45487812 */ /* 0x000fca00078ec0ff */
[----:B------:R-:W-:-:S05]  /*a020*/  VIADD R70, R72, 0xffffffff ;  /* 0xffffffff48467836 */ /* 0x000fca0000000000 */
[----:B------:R-:W-:-:S13]  /*a030*/  ISETP.GE.U32.AND P1, PT, R70, 0x7fefffff, PT ;  /* 0x7fefffff4600780c */ /* 0x000fda0003f26070 */
[----:B------:R-:W-:Y:S01]  /*a040*/  @P1 LOP3.LUT R71, R69, 0x7ff00000, RZ, 0x3c, !PT ;  /* 0x7ff0000045471812 */ /* 0x000fe200078e3cff */
[----:B------:R-:W-:Y:S01]  /*a050*/  @P1 IMAD.MOV.U32 R70, RZ, RZ, RZ ;  /* 0x000000ffff461224 */ /* 0x000fe200078e00ff */
[----:B------:R-:W-:Y:S06]  /*a060*/  @P1 BRA `(.L_x_155) ;  /* 0x0000000000701947 */ /* 0x000fec0003800000 */
[----:B------:R-:W-:-:S13]  /*a070*/  ISETP.GE.U32.AND P1, PT, R72, 0x1000001, PT ;  /* 0x010000014800780c */ /* 0x000fda0003f26070 */
[----:B------:R-:W-:Y:S05]  /*a080*/  @!P1 BRA `(.L_x_156) ;  /* 0x0000000000389947 */ /* 0x000fea0003800000 */
[----:B------:R-:W-:Y:S02]  /*a090*/  VIADD R71, R69, 0xc0200000 ;  /* 0xc020000045477836 */ /* 0x000fe40000000000 */
[----:B------:R-:W-:Y:S02]  /*a0a0*/  IMAD.MOV.U32 R70, RZ, RZ, R68 ;  /* 0x000000ffff467224 */ /* 0x000fe400078e0044 */
[----:B------:R-:W0:Y:S01]  /*a0b0*/  MUFU.RCP64H R73, R71 ;  /* 0x0000004700497308 */ /* 0x000e220000001800 */
[----:B------:R-:W-:-:S06]  /*a0c0*/  IMAD.MOV.U32 R72, RZ, RZ, R67 ;  /* 0x000000ffff487224 */ /* 0x000fcc00078e0043 */
[----:B0-----:R-:W-:-:S08]  /*a0d0*/  DFMA R74, -R70, R72, 1 ;  /* 0x3ff00000464a742b */ /* 0x001fd00000000148 */
[----:B------:R-:W-:-:S08]  /*a0e0*/  DFMA R74, R74, R74, R74 ;  /* 0x0000004a4a4a722b */ /* 0x000fd0000000004a */
[----:B------:R-:W-:-:S08]  /*a0f0*/  DFMA R74, R72, R74, R72 ;  /* 0x0000004a484a722b */ /* 0x000fd00000000048 */
[----:B------:R-:W-:-:S08]  /*a100*/  DFMA R70, -R70, R74, 1 ;  /* 0x3ff000004646742b */ /* 0x000fd0000000014a */
[----:B------:R-:W-:-:S08]  /*a110*/  DFMA R70, R74, R70, R74 ;  /* 0x000000464a46722b */ /* 0x000fd0000000004a */
[----:B------:R-:W-:-:S08]  /*a120*/  DMUL R70, R70, 2.2250738585072013831e-308 ;  /* 0x0010000046467828 */ /* 0x000fd00000000000 */
[----:B------:R-:W-:-:S08]  /*a130*/  DFMA R68, -R68, R70, 1 ;  /* 0x3ff000004444742b */ /* 0x000fd00000000146 */
[----:B------:R-:W-:-:S08]  /*a140*/  DFMA R68, R68, R68, R68 ;  /* 0x000000444444722b */ /* 0x000fd00000000044 */
[----:B------:R-:W-:Y:S01]  /*a150*/  DFMA R70, R70, R68, R70 ;  /* 0x000000444646722b */ /* 0x000fe20000000046 */
[----:B------:R-:W-:Y:S10]  /*a160*/  BRA `(.L_x_155) ;  /* 0x0000000000307947 */ /* 0x000ff40003800000 */
.L_x_156:
[----:B------:R-:W-:Y:S01]  /*a170*/  DMUL R68, R68, 8.11296384146066816958e+31 ;  /* 0x4690000044447828 */ /* 0x000fe20000000000 */
[----:B------:R-:W-:-:S05]  /*a180*/  IMAD.MOV.U32 R70, RZ, RZ, R67 ;  /* 0x000000ffff467224 */ /* 0x000fca00078e0043 */
[----:B------:R-:W0:Y:S02]  /*a190*/  MUFU.RCP64H R71, R69 ;  /* 0x0000004500477308 */ /* 0x000e240000001800 */
[----:B0-----:R-:W-:-:S08]  /*a1a0*/  DFMA R72, -R68, R70, 1 ;  /* 0x3ff000004448742b */ /* 0x001fd00000000146 */
[----:B------:R-:W-:-:S08]  /*a1b0*/  DFMA R72, R72, R72, R72 ;  /* 0x000000484848722b */ /* 0x000fd00000000048 */
[----:B------:R-:W-:-:S08]  /*a1c0*/  DFMA R72, R70, R72, R70 ;  /* 0x000000484648722b */ /* 0x000fd00000000046 */
[----:B------:R-:W-:-:S08]  /*a1d0*/  DFMA R68, -R68, R72, 1 ;  /* 0x3ff000004444742b */ /* 0x000fd00000000148 */
[----:B------:R-:W-:-:S08]  /*a1e0*/  DFMA R70, R72, R68, R72 ;  /* 0x000000444846722b */ /* 0x000fd00000000048 */
[----:B------:R-:W-:Y:S01]  /*a1f0*/  DMUL R70, R70, 8.11296384146066816958e+31 ;  /* 0x4690000046467828 */ /* 0x000fe20000000000 */
[----:B------:R-:W-:Y:S10]  /*a200*/  BRA `(.L_x_155) ;  /* 0x0000000000087947 */ /* 0x000ff40003800000 */
.L_x_154:
[----:B------:R-:W-:Y:S01]  /*a210*/  LOP3.LUT R71, R69, 0x80000, RZ, 0xfc, !PT ;  /* 0x0008000045477812 */ /* 0x000fe200078efcff */
[----:B------:R-:W-:-:S07]  /*a220*/  IMAD.MOV.U32 R70, RZ, RZ, R68 ;  /* 0x000000ffff467224 */ /* 0x000fce00078e0044 */
.L_x_155:
[----:B------:R-:W-:Y:S05]  /*a230*/  BSYNC.RECONVERGENT B2 ;  /* 0x0000000000027941 */ /* 0x000fea0003800200 */
.L_x_153:
[----:B------:R-:W-:Y:S02]  /*a240*/  IMAD.MOV.U32 R67, RZ, RZ, 0x0 ;  /* 0x00000000ff437424 */ /* 0x000fe400078e00ff */
[----:B------:R-:W-:Y:S02]  /*a250*/  IMAD.MOV.U32 R82, RZ, RZ, R70 ;  /* 0x000000ffff527224 */ /* 0x000fe400078e0046 */
[----:B------:R-:W-:Y:S01]  /*a260*/  IMAD.MOV.U32 R83, RZ, RZ, R71 ;  /* 0x000000ffff537224 */ /* 0x000fe200078e0047 */
[----:B------:R-:W-:Y:S06]  /*a270*/  RET.REL.NODEC R66 `(_Z9OdeSolverPdS_S_S_Pi) ;  /* 0xffffff5c42607950 */ /* 0x000fec0003c3ffff */
        .weak           $__internal_1_$__cuda_sm20_div_rn_f64_full
        .type           $__internal_1_$__cuda_sm20_div_rn_f64_full,@function
        .size           $__internal_1_$__cuda_sm20_div_rn_f64_full,($_Z9OdeSolverPdS_S_S_Pi$__internal_accurate_pow - $__internal_1_$__cuda_sm20_div_rn_f64_full)
$__internal_1_$__cuda_sm20_div_rn_f64_full:
[C---:B------:R-:W-:Y:S01]  /*a280*/  FSETP.GEU.AND P1, PT, |R47|.reuse, 1.469367938527859385e-39, PT ;  /* 0x001000002f00780b */ /* 0x040fe20003f2e200 */
[----:B------:R-:W-:Y:S01]  /*a290*/  IMAD.MOV.U32 R72, RZ, RZ, 0x1 ;  /* 0x00000001ff487424 */ /* 0x000fe200078e00ff */
[----:B------:R-:W-:Y:S01]  /*a2a0*/  LOP3.LUT R42, R47, 0x800fffff, RZ, 0xc0, !PT ;  /* 0x800fffff2f2a7812 */ /* 0x000fe200078ec0ff */
[----:B------:R-:W-:Y:S01]  /*a2b0*/  BSSY.RECONVERGENT B2, `(.L_x_157) ;  /* 0x0000054000027945 */ /* 0x000fe20003800200 */
[C---:B------:R-:W-:Y:S02]  /*a2c0*/  FSETP.GEU.AND P3, PT, |R63|.reuse, 1.469367938527859385e-39, PT ;  /* 0x001000003f00780b */ /* 0x040fe40003f6e200 */
[----:B------:R-:W-:Y:S01]  /*a2d0*/  LOP3.LUT R43, R42, 0x3ff00000, RZ, 0xfc, !PT ;  /* 0x3ff000002a2b7812 */ /* 0x000fe200078efcff */
[----:B------:R-:W-:Y:S01]  /*a2e0*/  IMAD.MOV.U32 R42, RZ, RZ, R46 ;  /* 0x000000ffff2a7224 */ /* 0x000fe200078e002e */
[----:B------:R-:W-:Y:S02]  /*a2f0*/  LOP3.LUT R69, R63, 0x7ff00000, RZ, 0xc0, !PT ;  /* 0x7ff000003f457812 */ /* 0x000fe400078ec0ff */
[----:B------:R-:W-:-:S03]  /*a300*/  LOP3.LUT R78, R47, 0x7ff00000, RZ, 0xc0, !PT ;  /* 0x7ff000002f4e7812 */ /* 0x000fc600078ec0ff */
[----:B------:R-:W-:Y:S01]  /*a310*/  @!P1 DMUL R42, R46, 8.98846567431157953865e+307 ;  /* 0x7fe000002e2a9828 */ /* 0x000fe20000000000 */
[----:B------:R-:W-:-:S03]  /*a320*/  ISETP.GE.U32.AND P2, PT, R69, R78, PT ;  /* 0x0000004e4500720c */ /* 0x000fc60003f46070 */
[----:B------:R-:W-:Y:S02]  /*a330*/  @!P3 LOP3.LUT R70, R47, 0x7ff00000, RZ, 0xc0, !PT ;  /* 0x7ff000002f46b812 */ /* 0x000fe400078ec0ff */
[----:B------:R-:W0:Y:S02]  /*a340*/  MUFU.RCP64H R73, R43 ;  /* 0x0000002b00497308 */ /* 0x000e240000001800 */
[----:B------:R-:W-:Y:S01]  /*a350*/  @!P3 ISETP.GE.U32.AND P4, PT, R69, R70, PT ;  /* 0x000000464500b20c */ /* 0x000fe20003f86070 */
[----:B------:R-:W-:Y:S01]  /*a360*/  IMAD.MOV.U32 R70, RZ, RZ, 0x1ca00000 ;  /* 0x1ca00000ff467424 */ /* 0x000fe200078e00ff */
[----:B------:R-:W-:-:S04]  /*a370*/  @!P1 LOP3.LUT R78, R43, 0x7ff00000, RZ, 0xc0, !PT ;  /* 0x7ff000002b4e9812 */ /* 0x000fc800078ec0ff */
[----:B------:R-:W-:Y:S01]  /*a380*/  @!P3 SEL R71, R70, 0x63400000, !P4 ;  /* 0x634000004647b807 */ /* 0x000fe20006000000 */
[----:B------:R-:W-:-:S03]  /*a390*/  VIADD R80, R78, 0xffffffff ;  /* 0xffffffff4e507836 */ /* 0x000fc60000000000 */
[----:B------:R-:W-:Y:S01]  /*a3a0*/  @!P3 LOP3.LUT R76, R71, 0x80000000, R63, 0xf8, !PT ;  /* 0x80000000474cb812 */ /* 0x000fe200078ef83f */
[----:B------:R-:W-:-:S03]  /*a3b0*/  IMAD.MOV.U32 R71, RZ, RZ, R69 ;  /* 0x000000ffff477224 */ /* 0x000fc600078e0045 */
[----:B------:R-:W-:Y:S01]  /*a3c0*/  @!P3 LOP3.LUT R77, R76, 0x100000, RZ, 0xfc, !PT ;  /* 0x001000004c4db812 */ /* 0x000fe200078efcff */
[----:B0-----:R-:W-:Y:S01]  /*a3d0*/  DFMA R66, R72, -R42, 1 ;  /* 0x3ff000004842742b */ /* 0x001fe2000000082a */
[----:B------:R-:W-:-:S07]  /*a3e0*/  @!P3 IMAD.MOV.U32 R76, RZ, RZ, RZ ;  /* 0x000000ffff4cb224 */ /* 0x000fce00078e00ff */
[----:B------:R-:W-:-:S08]  /*a3f0*/  DFMA R66, R66, R66, R66 ;  /* 0x000000424242722b */ /* 0x000fd00000000042 */
[----:B------:R-:W-:Y:S01]  /*a400*/  DFMA R72, R72, R66, R72 ;  /* 0x000000424848722b */ /* 0x000fe20000000048 */
[----:B------:R-:W-:Y:S01]  /*a410*/  SEL R67, R70, 0x63400000, !P2 ;  /* 0x6340000046437807 */ /* 0x000fe20005000000 */
[----:B------:R-:W-:-:S03]  /*a420*/  IMAD.MOV.U32 R66, RZ, RZ, R62 ;  /* 0x000000ffff427224 */ /* 0x000fc600078e003e */
[----:B------:R-:W-:-:S03]  /*a430*/  LOP3.LUT R67, R67, 0x800fffff, R63, 0xf8, !PT ;  /* 0x800fffff43437812 */ /* 0x000fc600078ef83f */
[----:B------:R-:W-:-:S03]  /*a440*/  DFMA R74, R72, -R42, 1 ;  /* 0x3ff00000484a742b */ /* 0x000fc6000000082a */
[----:B------:R-:W-:-:S05]  /*a450*/  @!P3 DFMA R66, R66, 2, -R76 ;  /* 0x400000004242b82b */ /* 0x000fca000000084c */
[----:B------:R-:W-:-:S05]  /*a460*/  DFMA R74, R72, R74, R72 ;  /* 0x0000004a484a722b */ /* 0x000fca0000000048 */
[----:B------:R-:W-:-:S03]  /*a470*/  @!P3 LOP3.LUT R71, R67, 0x7ff00000, RZ, 0xc0, !PT ;  /* 0x7ff000004347b812 */ /* 0x000fc600078ec0ff */
[----:B------:R-:W-:Y:S02]  /*a480*/  DMUL R72, R74, R66 ;  /* 0x000000424a487228 */ /* 0x000fe40000000000 */
[----:B------:R-:W-:-:S05]  /*a490*/  VIADD R79, R71, 0xffffffff ;  /* 0xffffffff474f7836 */ /* 0x000fca0000000000 */
[----:B------:R-:W-:Y:S01]  /*a4a0*/  ISETP.GT.U32.AND P1, PT, R79, 0x7feffffe, PT ;  /* 0x7feffffe4f00780c */ /* 0x000fe20003f24070 */
[----:B------:R-:W-:-:S03]  /*a4b0*/  DFMA R76, R72, -R42, R66 ;  /* 0x8000002a484c722b */ /* 0x000fc60000000042 */
[----:B------:R-:W-:-:S05]  /*a4c0*/  ISETP.GT.U32.OR P1, PT, R80, 0x7feffffe, P1 ;  /* 0x7feffffe5000780c */ /* 0x000fca0000f24470 */
[----:B------:R-:W-:-:S08]  /*a4d0*/  DFMA R76, R74, R76, R72 ;  /* 0x0000004c4a4c722b */ /* 0x000fd00000000048 */
[----:B------:R-:W-:Y:S05]  /*a4e0*/  @P1 BRA `(.L_x_158) ;  /* 0x00000000006c1947 */ /* 0x000fea0003800000 */
[----:B------:R-:W-:-:S04]  /*a4f0*/  LOP3.LUT R72, R47, 0x7ff00000, RZ, 0xc0, !PT ;  /* 0x7ff000002f487812 */ /* 0x000fc800078ec0ff */
[CC--:B------:R-:W-:Y:S02]  /*a500*/  VIADDMNMX R62, R69.reuse, -R72.reuse, 0xb9600000, !PT ;  /* 0xb9600000453e7446 */ /* 0x0c0fe40007800948 */
[----:B------:R-:W-:Y:S02]  /*a510*/  ISETP.GE.U32.AND P1, PT, R69, R72, PT ;  /* 0x000000484500720c */ /* 0x000fe40003f26070 */
[----:B------:R-:W-:Y:S02]  /*a520*/  VIMNMX R62, PT, PT, R62, 0x46a00000, PT ;  /* 0x46a000003e3e7848 */ /* 0x000fe40003fe0100 */
[----:B------:R-:W-:-:S05]  /*a530*/  SEL R69, R70, 0x63400000, !P1 ;  /* 0x6340000046457807 */ /* 0x000fca0004800000 */
[----:B------:R-:W-:Y:S02]  /*a540*/  IMAD.IADD R69, R62, 0x1, -R69 ;  /* 0x000000013e457824 */ /* 0x000fe400078e0a45 */
[----:B------:R-:W-:Y:S02]  /*a550*/  IMAD.MOV.U32 R62, RZ, RZ, RZ ;  /* 0x000000ffff3e7224 */ /* 0x000fe400078e00ff */
[----:B------:R-:W-:-:S06]  /*a560*/  VIADD R63, R69, 0x7fe00000 ;  /* 0x7fe00000453f7836 */ /* 0x000fcc0000000000 */
[----:B------:R-:W-:-:S10]  /*a570*/  DMUL R72, R76, R62 ;  /* 0x0000003e4c487228 */ /* 0x000fd40000000000 */
[----:B------:R-:W-:-:S13]  /*a580*/  FSETP.GTU.AND P1, PT, |R73|, 1.469367938527859385e-39, PT ;  /* 0x001000004900780b */ /* 0x000fda0003f2c200 */
[----:B------:R-:W-:Y:S05]  /*a590*/  @P1 BRA `(.L_x_159) ;  /* 0x0000000000941947 */ /* 0x000fea0003800000 */
[----:B------:R-:W-:Y:S01]  /*a5a0*/  DFMA R42, R76, -R42, R66 ;  /* 0x8000002a4c2a722b */ /* 0x000fe20000000042 */
[----:B------:R-:W-:-:S09]  /*a5b0*/  IMAD.MOV.U32 R62, RZ, RZ, RZ ;  /* 0x000000ffff3e7224 */ /* 0x000fd200078e00ff */
[C---:B------:R-:W-:Y:S02]  /*a5c0*/  FSETP.NEU.AND P1, PT, R43.reuse, RZ, PT ;  /* 0x000000ff2b00720b */ /* 0x040fe40003f2d000 */
[----:B------:R-:W-:-:S04]  /*a5d0*/  LOP3.LUT R47, R43, 0x80000000, R47, 0x48, !PT ;  /* 0x800000002b2f7812 */ /* 0x000fc800078e482f */
[----:B------:R-:W-:-:S07]  /*a5e0*/  LOP3.LUT R63, R47, R63, RZ, 0xfc, !PT ;  /* 0x0000003f2f3f7212 */ /* 0x000fce00078efcff */
[----:B------:R-:W-:Y:S05]  /*a5f0*/  @!P1 BRA `(.L_x_159) ;  /* 0x00000000007c9947 */ /* 0x000fea0003800000 */
[----:B------:R-:W-:Y:S01]  /*a600*/  IMAD.MOV R43, RZ, RZ, -R69 ;  /* 0x000000ffff2b7224 */ /* 0x000fe200078e0a45 */
[----:B------:R-:W-:Y:S01]  /*a610*/  DMUL.RP R62, R76, R62 ;  /* 0x0000003e4c3e7228 */ /* 0x000fe20000008000 */
[----:B------:R-:W-:Y:S01]  /*a620*/  IMAD.MOV.U32 R42, RZ, RZ, RZ ;  /* 0x000000ffff2a7224 */ /* 0x000fe200078e00ff */
[----:B------:R-:W-:-:S05]  /*a630*/  IADD3 R69, PT, PT, -R69, -0x43300000, RZ ;  /* 0xbcd0000045457810 */ /* 0x000fca0007ffe1ff */
[----:B------:R-:W-:-:S03]  /*a640*/  DFMA R42, R72, -R42, R76 ;  /* 0x8000002a482a722b */ /* 0x000fc6000000004c */
[----:B------:R-:W-:-:S07]  /*a650*/  LOP3.LUT R47, R63, R47, RZ, 0x3c, !PT ;  /* 0x0000002f3f2f7212 */ /* 0x000fce00078e3cff */
[----:B------:R-:W-:-:S04]  /*a660*/  FSETP.NEU.AND P1, PT, |R43|, R69, PT ;  /* 0x000000452b00720b */ /* 0x000fc80003f2d200 */
[----:B------:R-:W-:Y:S02]  /*a670*/  FSEL R72, R62, R72, !P1 ;  /* 0x000000483e487208 */ /* 0x000fe40004800000 */
[----:B------:R-:W-:Y:S01]  /*a680*/  FSEL R73, R47, R73, !P1 ;  /* 0x000000492f497208 */ /* 0x000fe20004800000 */
[----:B------:R-:W-:Y:S06]  /*a690*/  BRA `(.L_x_159) ;  /* 0x0000000000547947 */ /* 0x000fec0003800000 */
.L_x_158:
[----:B------:R-:W-:-:S14]  /*a6a0*/  DSETP.NAN.AND P1, PT, R62, R62, PT ;  /* 0x0000003e3e00722a */ /* 0x000fdc0003f28000 */
[----:B------:R-:W-:Y:S05]  /*a6b0*/  @P1 BRA `(.L_x_160) ;  /* 0x0000000000441947 */ /* 0x000fea0003800000 */
[----:B------:R-:W-:-:S14]  /*a6c0*/  DSETP.NAN.AND P1, PT, R46, R46, PT ;  /* 0x0000002e2e00722a */ /* 0x000fdc0003f28000 */
[----:B------:R-:W-:Y:S05]  /*a6d0*/  @P1 BRA `(.L_x_161) ;  /* 0x0000000000301947 */ /* 0x000fea0003800000 */
[----:B------:R-:W-:Y:S01]  /*a6e0*/  ISETP.NE.AND P1, PT, R71, R78, PT ;  /* 0x0000004e4700720c */ /* 0x000fe20003f25270 */
[----:B------:R-:W-:Y:S02]  /*a6f0*/  IMAD.MOV.U32 R72, RZ, RZ, 0x0 ;  /* 0x00000000ff487424 */ /* 0x000fe400078e00ff */
[----:B------:R-:W-:-:S10]  /*a700*/  IMAD.MOV.U32 R73, RZ, RZ, -0x80000 ;  /* 0xfff80000ff497424 */ /* 0x000fd400078e00ff */
[----:B------:R-:W-:Y:S05]  /*a710*/  @!P1 BRA `(.L_x_159) ;  /* 0x0000000000349947 */ /* 0x000fea0003800000 */
[----:B------:R-:W-:Y:S02]  /*a720*/  ISETP.NE.AND P1, PT, R71, 0x7ff00000, PT ;  /* 0x7ff000004700780c */ /* 0x000fe40003f25270 */
[----:B------:R-:W-:Y:S02]  /*a730*/  LOP3.LUT R73, R63, 0x80000000, R47, 0x48, !PT ;  /* 0x800000003f497812 */ /* 0x000fe400078e482f */
[----:B------:R-:W-:-:S13]  /*a740*/  ISETP.EQ.OR P1, PT, R78, RZ, !P1 ;  /* 0x000000ff4e00720c */ /* 0x000fda0004f22670 */
[----:B------:R-:W-:Y:S01]  /*a750*/  @P1 LOP3.LUT R42, R73, 0x7ff00000, RZ, 0xfc, !PT ;  /* 0x7ff00000492a1812 */ /* 0x000fe200078efcff */
[----:B------:R-:W-:Y:S02]  /*a760*/  @!P1 IMAD.MOV.U32 R72, RZ, RZ, RZ ;  /* 0x000000ffff489224 */ /* 0x000fe400078e00ff */
[----:B------:R-:W-:Y:S02]  /*a770*/  @P1 IMAD.MOV.U32 R72, RZ, RZ, RZ ;  /* 0x000000ffff481224 */ /* 0x000fe400078e00ff */
[----:B------:R-:W-:Y:S01]  /*a780*/  @P1 IMAD.MOV.U32 R73, RZ, RZ, R42 ;  /* 0x000000ffff491224 */ /* 0x000fe200078e002a */
[----:B------:R-:W-:Y:S06]  /*a790*/  BRA `(.L_x_159) ;  /* 0x0000000000147947 */ /* 0x000fec0003800000 */
.L_x_161:
[----:B------:R-:W-:Y:S01]  /*a7a0*/  LOP3.LUT R73, R47, 0x80000, RZ, 0xfc, !PT ;  /* 0x000800002f497812 */ /* 0x000fe200078efcff */
[----:B------:R-:W-:Y:S01]  /*a7b0*/  IMAD.MOV.U32 R72, RZ, RZ, R46 ;  /* 0x000000ffff487224 */ /* 0x000fe200078e002e */
[----:B------:R-:W-:Y:S06]  /*a7c0*/  BRA `(.L_x_159) ;  /* 0x0000000000087947 */ /* 0x000fec0003800000 */
.L_x_160:
[----:B------:R-:W-:Y:S01]  /*a7d0*/  LOP3.LUT R73, R63, 0x80000, RZ, 0xfc, !PT ;  /* 0x000800003f497812 */ /* 0x000fe200078efcff */
[----:B------:R-:W-:-:S07]  /*a7e0*/  IMAD.MOV.U32 R72, RZ, RZ, R62 ;  /* 0x000000ffff487224 */ /* 0x000fce00078e003e */
.L_x_159:
[----:B------:R-:W-:Y:S05]  /*a7f0*/  BSYNC.RECONVERGENT B2 ;  /* 0x0000000000027941 */ /* 0x000fea0003800200 */
.L_x_157:
[----:B------:R-:W-:-:S04]  /*a800*/  IMAD.MOV.U32 R69, RZ, RZ, 0x0 ;  /* 0x00000000ff457424 */ /* 0x000fc800078e00ff */
[----:B------:R-:W-:Y:S05]  /*a810*/  RET.REL.NODEC R68 `(_Z9OdeSolverPdS_S_S_Pi) ;  /* 0xffffff5444f87950 */ /* 0x000fea0003c3ffff */
        .type           $_Z9OdeSolverPdS_S_S_Pi$__internal_accurate_pow,@function
        .size           $_Z9OdeSolverPdS_S_S_Pi$__internal_accurate_pow,($_Z9OdeSolverPdS_S_S_Pi$__internal_trig_reduction_slowpathd - $_Z9OdeSolverPdS_S_S_Pi$__internal_accurate_pow)
$_Z9OdeSolverPdS_S_S_Pi$__internal_accurate_pow:
[----:B------:R-:W-:Y:S01]  /*a820*/  ISETP.GT.U32.AND P1, PT, R69, 0xfffff, PT ;  /* 0x000fffff4500780c */ /* 0x000fe20003f24070 */
[----:B------:R-:W-:Y:S01]  /*a830*/  IMAD.MOV.U32 R71, RZ, RZ, R69 ;  /* 0x000000ffff477224 */ /* 0x000fe200078e0045 */
[----:B------:R-:W-:Y:S01]  /*a840*/  UMOV UR4, 0x7d2cafe2 ;  /* 0x7d2cafe200047882 */ /* 0x000fe20000000000 */
[----:B------:R-:W-:Y:S01]  /*a850*/  IMAD.MOV.U32 R74, RZ, RZ, RZ ;  /* 0x000000ffff4a7224 */ /* 0x000fe200078e00ff */
[----:B------:R-:W-:Y:S01]  /*a860*/  UMOV UR5, 0x3eb0f5ff ;  /* 0x3eb0f5ff00057882 */ /* 0x000fe20000000000 */
[----:B------:R-:W-:Y:S01]  /*a870*/  UMOV UR6, 0x3b39803f ;  /* 0x3b39803f00067882 */ /* 0x000fe20000000000 */
[----:B------:R-:W-:-:S07]  /*a880*/  UMOV UR7, 0x3c7abc9e ;  /* 0x3c7abc9e00077882 */ /* 0x000fce0000000000 */
[----:B------:R-:W-:-:S10]  /*a890*/  @!P1 DMUL R72, R70, 1.80143985094819840000e+16 ;  /* 0x4350000046489828 */ /* 0x000fd40000000000 */
[----:B------:R-:W-:Y:S02]  /*a8a0*/  @!P1 IMAD.MOV.U32 R71, RZ, RZ, R73 ;  /* 0x000000ffff479224 */ /* 0x000fe400078e0049 */
[----:B------:R-:W-:-:S03]  /*a8b0*/  @!P1 IMAD.MOV.U32 R70, RZ, RZ, R72 ;  /* 0x000000ffff469224 */ /* 0x000fc600078e0048 */
[----:B------:R-:W-:Y:S01]  /*a8c0*/  LOP3.LUT R71, R71, 0x800fffff, RZ, 0xc0, !PT ;  /* 0x800fffff47477812 */ /* 0x000fe200078ec0ff */
[----:B------:R-:W-:-:S03]  /*a8d0*/  IMAD.MOV.U32 R76, RZ, RZ, R70 ;  /* 0x000000ffff4c7224 */ /* 0x000fc600078e0046 */
[----:B------:R-:W-:-:S04]  /*a8e0*/  LOP3.LUT R71, R71, 0x3ff00000, RZ, 0xfc, !PT ;  /* 0x3ff0000047477812 */ /* 0x000fc800078efcff */
[----:B------:R-:W-:Y:S01]  /*a8f0*/  ISETP.GE.U32.AND P2, PT, R71, 0x3ff6a09f, PT ;  /* 0x3ff6a09f4700780c */ /* 0x000fe20003f46070 */
[----:B------:R-:W-:-:S12]  /*a900*/  IMAD.MOV.U32 R77, RZ, RZ, R71 ;  /* 0x000000ffff4d7224 */ /* 0x000fd800078e0047 */
[----:B------:R-:W-:-:S04]  /*a910*/  @P2 VIADD R70, R77, 0xfff00000 ;  /* 0xfff000004d462836 */ /* 0x000fc80000000000 */
[----:B------:R-:W-:-:S06]  /*a920*/  @P2 IMAD.MOV.U32 R77, RZ, RZ, R70 ;  /* 0x000000ffff4d2224 */ /* 0x000fcc00078e0046 */
[C---:B------:R-:W-:Y:S02]  /*a930*/  DADD R80, R76.reuse, 1 ;  /* 0x3ff000004c507429 */ /* 0x040fe40000000000 */
[----:B------:R-:W-:-:S04]  /*a940*/  DADD R70, R76, -1 ;  /* 0xbff000004c467429 */ /* 0x000fc80000000000 */
[----:B------:R-:W0:Y:S02]  /*a950*/  MUFU.RCP64H R75, R81 ;  /* 0x00000051004b7308 */ /* 0x000e240000001800 */
[----:B0-----:R-:W-:-:S08]  /*a960*/  DFMA R80, -R80, R74, 1 ;  /* 0x3ff000005050742b */ /* 0x001fd0000000014a */
[----:B------:R-:W-:-:S08]  /*a970*/  DFMA R80, R80, R80, R80 ;  /* 0x000000505050722b */ /* 0x000fd00000000050 */
[----:B------:R-:W-:Y:S01]  /*a980*/  DFMA R80, R74, R80, R74 ;  /* 0x000000504a50722b */ /* 0x000fe2000000004a */
[----:B------:R-:W-:Y:S02]  /*a990*/  IMAD.MOV.U32 R74, RZ, RZ, 0x41ad3b5a ;  /* 0x41ad3b5aff4a7424 */ /* 0x000fe400078e00ff */
[----:B------:R-:W-:-:S05]  /*a9a0*/  IMAD.MOV.U32 R75, RZ, RZ, 0x3ed0f5d2 ;  /* 0x3ed0f5d2ff4b7424 */ /* 0x000fca00078e00ff */
[----:B------:R-:W-:-:S08]  /*a9b0*/  DMUL R94, R70, R80 ;  /* 0x00000050465e7228 */ /* 0x000fd00000000000 */
[----:B------:R-:W-:-:S08]  /*a9c0*/  DFMA R94, R70, R80, R94 ;  /* 0x00000050465e722b */ /* 0x000fd0000000005e */
[----:B------:R-:W-:-:S08]  /*a9d0*/  DMUL R78, R94, R94 ;  /* 0x0000005e5e4e7228 */ /* 0x000fd00000000000 */
[----:B------:R-:W-:Y:S01]  /*a9e0*/  DFMA R74, R78, UR4, R74 ;  /* 0x000000044e4a7c2b */ /* 0x000fe2000800004a */
[----:B------:R-:W-:Y:S01]  /*a9f0*/  UMOV UR4, 0x75488a3f ;  /* 0x75488a3f00047882 */ /* 0x000fe20000000000 */
[----:B------:R-:W-:-:S06]  /*aa00*/  UMOV UR5, 0x3ef3b20a ;  /* 0x3ef3b20a00057882 */ /* 0x000fcc0000000000 */
[----:B------:R-:W-:Y:S01]  /*aa10*/  DFMA R76, R78, R74, UR4 ;  /* 0x000000044e4c7e2b */ /* 0x000fe2000800004a */
[----:B------:R-:W-:Y:S01]  /*aa20*/  UMOV UR4, 0xe4faecd5 ;  /* 0xe4faecd500047882 */ /* 0x000fe20000000000 */
[----:B------:R-:W-:Y:S01]  /*aa30*/  UMOV UR5, 0x3f1745cd ;  /* 0x3f1745cd00057882 */ /* 0x000fe20000000000 */
[----:B------:R-:W-:-:S05]  /*aa40*/  DADD R74, R70, -R94 ;  /* 0x00000000464a7229 */ /* 0x000fca000000085e */
[----:B------:R-:W-:Y:S01]  /*aa50*/  DFMA R76, R78, R76, UR4 ;  /* 0x000000044e4c7e2b */ /* 0x000fe2000800004c */
[----:B------:R-:W-:Y:S01]  /*aa60*/  UMOV UR4, 0x258a578b ;  /* 0x258a578b00047882 */ /* 0x000fe20000000000 */
[----:B------:R-:W-:Y:S01]  /*aa70*/  UMOV UR5, 0x3f3c71c7 ;  /* 0x3f3c71c700057882 */ /* 0x000fe20000000000 */
[----:B------:R-:W-:-:S05]  /*aa80*/  DADD R74, R74, R74 ;  /* 0x000000004a4a7229 */ /* 0x000fca000000004a */
[----:B------:R-:W-:Y:S01]  /*aa90*/  DFMA R76, R78, R76, UR4 ;  /* 0x000000044e4c7e2b */ /* 0x000fe2000800004c */
[----:B------:R-:W-:Y:S01]  /*aaa0*/  UMOV UR4, 0x9242b910 ;  /* 0x9242b91000047882 */ /* 0x000fe20000000000 */
[----:B------:R-:W-:Y:S01]  /*aab0*/  UMOV UR5, 0x3f624924 ;  /* 0x3f62492400057882 */ /* 0x000fe20000000000 */
[-C--:B------:R-:W-:Y:S02]  /*aac0*/  DFMA R74, R70, -R94.reuse, R74 ;  /* 0x8000005e464a722b */ /* 0x080fe4000000004a */
[----:B------:R-:W-:-:S03]  /*aad0*/  DMUL R70, R94, R94 ;  /* 0x0000005e5e467228 */ /* 0x000fc60000000000 */
[----:B------:R-:W-:Y:S01]  /*aae0*/  DFMA R76, R78, R76, UR4 ;  /* 0x000000044e4c7e2b */ /* 0x000fe2000800004c */
[----:B------:R-:W-:Y:S01]  /*aaf0*/  UMOV UR4, 0x99999dfb ;  /* 0x99999dfb00047882 */ /* 0x000fe20000000000 */
[----:B------:R-:W-:Y:S01]  /*ab00*/  UMOV UR5, 0x3f899999 ;  /* 0x3f89999900057882 */ /* 0x000fe20000000000 */
[----:B------:R-:W-:-:S05]  /*ab10*/  DMUL R74, R80, R74 ;  /* 0x0000004a504a7228 */ /* 0x000fca0000000000 */
[----:B------:R-:W-:Y:S01]  /*ab20*/  DFMA R76, R78, R76, UR4 ;  /* 0x000000044e4c7e2b */ /* 0x000fe2000800004c */
[----:B------:R-:W-:Y:S01]  /*ab30*/  UMOV UR4, 0x55555555 ;  /* 0x5555555500047882 */ /* 0x000fe20000000000 */
[----:B------:R-:W-:-:S03]  /*ab40*/  UMOV UR5, 0x3fb55555 ;  /* 0x3fb5555500057882 */ /* 0x000fc60000000000 */
[----:B------:R-:W-:Y:S02]  /*ab50*/  VIADD R81, R75, 0x100000 ;  /* 0x001000004b517836 */ /* 0x000fe40000000000 */
[----:B------:R-:W-:Y:S01]  /*ab60*/  IMAD.MOV.U32 R80, RZ, RZ, R74 ;  /* 0x000000ffff507224 */ /* 0x000fe200078e004a */
[----:B------:R-:W-:-:S08]  /*ab70*/  DFMA R92, R78, R76, UR4 ;  /* 0x000000044e5c7e2b */ /* 0x000fd0000800004c */
[----:B------:R-:W-:Y:S01]  /*ab80*/  DADD R90, -R92, UR4 ;  /* 0x000000045c5a7e29 */ /* 0x000fe20008000100 */
[----:B------:R-:W-:Y:S01]  /*ab90*/  UMOV UR4, 0xb9e7b0 ;  /* 0x00b9e7b000047882 */ /* 0x000fe20000000000 */
[----:B------:R-:W-:-:S06]  /*aba0*/  UMOV UR5, 0x3c46a4cb ;  /* 0x3c46a4cb00057882 */ /* 0x000fcc0000000000 */
[----:B------:R-:W-:Y:S02]  /*abb0*/  DFMA R90, R78, R76, R90 ;  /* 0x0000004c4e5a722b */ /* 0x000fe4000000005a */
[C---:B------:R-:W-:Y:S02]  /*abc0*/  DFMA R76, R94.reuse, R94, -R70 ;  /* 0x0000005e5e4c722b */ /* 0x040fe40000000846 */
[----:B------:R-:W-:-:S04]  /*abd0*/  DMUL R78, R94, R70 ;  /* 0x000000465e4e7228 */ /* 0x000fc80000000000 */
[----:B------:R-:W-:Y:S01]  /*abe0*/  DADD R90, R90, -UR4 ;  /* 0x800000045a5a7e29 */ /* 0x000fe20008000000 */
[----:B------:R-:W-:Y:S01]  /*abf0*/  UMOV UR4, 0x80000000 ;  /* 0x8000000000047882 */ /* 0x000fe20000000000 */
[C---:B------:R-:W-:Y:S01]  /*ac00*/  DFMA R80, R94.reuse, R80, R76 ;  /* 0x000000505e50722b */ /* 0x040fe2000000004c */
[----:B------:R-:W-:Y:S01]  /*ac10*/  UMOV UR5, 0x43300000 ;  /* 0x4330000000057882 */ /* 0x000fe20000000000 */
[----:B------:R-:W-:-:S04]  /*ac20*/  DFMA R76, R94, R70, -R78 ;  /* 0x000000465e4c722b */ /* 0x000fc8000000084e */
[----:B------:R-:W-:-:S04]  /*ac30*/  DADD R88, R92, R90 ;  /* 0x000000005c587229 */ /* 0x000fc8000000005a */
[----:B------:R-:W-:-:S04]  /*ac40*/  DFMA R76, R74, R70, R76 ;  /* 0x000000464a4c722b */ /* 0x000fc8000000004c */
[----:B------:R-:W-:Y:S02]  /*ac50*/  DMUL R70, R88, R78 ;  /* 0x0000004e58467228 */ /* 0x000fe40000000000 */
[----:B------:R-:W-:Y:S02]  /*ac60*/  DADD R92, R92, -R88 ;  /* 0x000000005c5c7229 */ /* 0x000fe40000000858 */
[----:B------:R-:W-:-:S04]  /*ac70*/  DFMA R76, R94, R80, R76 ;  /* 0x000000505e4c722b */ /* 0x000fc8000000004c */
[----:B------:R-:W-:Y:S02]  /*ac80*/  DFMA R80, R88, R78, -R70 ;  /* 0x0000004e5850722b */ /* 0x000fe40000000846 */
[----:B------:R-:W-:-:S06]  /*ac90*/  DADD R92, R90, R92 ;  /* 0x000000005a5c7229 */ /* 0x000fcc000000005c */
[----:B------:R-:W-:-:S08]  /*aca0*/  DFMA R76, R88, R76, R80 ;  /* 0x0000004c584c722b */ /* 0x000fd00000000050 */
[----:B------:R-:W-:-:S08]  /*acb0*/  DFMA R92, R92, R78, R76 ;  /* 0x0000004e5c5c722b */ /* 0x000fd0000000004c */
[----:B------:R-:W-:-:S08]  /*acc0*/  DADD R78, R70, R92 ;  /* 0x00000000464e7229 */ /* 0x000fd0000000005c */
[--C-:B------:R-:W-:Y:S02]  /*acd0*/  DADD R76, R94, R78.reuse ;  /* 0x000000005e4c7229 */ /* 0x100fe4000000004e */
[----:B------:R-:W-:-:S06]  /*ace0*/  DADD R70, R70, -R78 ;  /* 0x0000000046467229 */ /* 0x000fcc000000084e */
[----:B------:R-:W-:Y:S02]  /*acf0*/  DADD R94, R94, -R76 ;  /* 0x000000005e5e7229 */ /* 0x000fe4000000084c */
[----:B------:R-:W-:Y:S01]  /*ad00*/  DADD R92, R92, R70 ;  /* 0x000000005c5c7229 */ /* 0x000fe20000000046 */
[----:B------:R-:W-:Y:S02]  /*ad10*/  SHF.R.U32.HI R70, RZ, 0x14, R69 ;  /* 0x00000014ff467819 */ /* 0x000fe40000011645 */
[----:B------:R-:W-:Y:S01]  /*ad20*/  @!P1 LEA.HI R70, R73, 0xffffffca, RZ, 0xc ;  /* 0xffffffca49469811 */ /* 0x000fe200078f60ff */
[----:B------:R-:W-:Y:S02]  /*ad30*/  IMAD.MOV.U32 R73, RZ, RZ, 0x43300000 ;  /* 0x43300000ff497424 */ /* 0x000fe400078e00ff */
[----:B------:R-:W-:Y:S02]  /*ad40*/  DADD R94, R78, R94 ;  /* 0x000000004e5e7229 */ /* 0x000fe4000000005e */
[----:B------:R-:W-:-:S02]  /*ad50*/  VIADD R69, R70, 0xfffffc01 ;  /* 0xfffffc0146457836 */ /* 0x000fc40000000000 */
[----:B------:R-:W-:-:S04]  /*ad60*/  @P2 VIADD R69, R70, 0xfffffc02 ;  /* 0xfffffc0246452836 */ /* 0x000fc80000000000 */
[----:B------:R-:W-:Y:S01]  /*ad70*/  DADD R92, R92, R94 ;  /* 0x000000005c5c7229 */ /* 0x000fe2000000005e */
[----:B------:R-:W-:-:S07]  /*ad80*/  LOP3.LUT R72, R69, 0x80000000, RZ, 0x3c, !PT ;  /* 0x8000000045487812 */ /* 0x000fce00078e3cff */
[----:B------:R-:W-:Y:S02]  /*ad90*/  DADD R74, R74, R92 ;  /* 0x000000004a4a7229 */ /* 0x000fe4000000005c */
[----:B------:R-:W-:Y:S01]  /*ada0*/  DADD R72, R72, -UR4 ;  /* 0x8000000448487e29 */ /* 0x000fe20008000000 */
[----:B------:R-:W-:Y:S01]  /*adb0*/  UMOV UR4, 0xfefa39ef ;  /* 0xfefa39ef00047882 */ /* 0x000fe20000000000 */
[----:B------:R-:W-:-:S04]  /*adc0*/  UMOV UR5, 0x3fe62e42 ;  /* 0x3fe62e4200057882 */ /* 0x000fc80000000000 */
[----:B------:R-:W-:-:S08]  /*add0*/  DADD R78, R76, R74 ;  /* 0x000000004c4e7229 */ /* 0x000fd0000000004a */
[--C-:B------:R-:W-:Y:S02]  /*ade0*/  DFMA R70, R72, UR4, R78.reuse ;  /* 0x0000000448467c2b */ /* 0x100fe4000800004e */
[----:B------:R-:W-:-:S06]  /*adf0*/  DADD R80, R76, -R78 ;  /* 0x000000004c507229 */ /* 0x000fcc000000084e */
[----:B------:R-:W-:Y:S02]  /*ae00*/  DFMA R76, R72, -UR4, R70 ;  /* 0x80000004484c7c2b */ /* 0x000fe40008000046 */
[----:B------:R-:W-:Y:S01]  /*ae10*/  DADD R80, R74, R80 ;  /* 0x000000004a507229 */ /* 0x000fe20000000050 */
[----:B------:R-:W-:Y:S02]  /*ae20*/  IMAD.MOV.U32 R75, RZ, RZ, R67 ;  /* 0x000000ffff4b7224 */ /* 0x000fe400078e0043 */
[----:B------:R-:W-:-:S03]  /*ae30*/  IMAD.MOV.U32 R74, RZ, RZ, R68 ;  /* 0x000000ffff4a7224 */ /* 0x000fc600078e0044 */
[----:B------:R-:W-:Y:S01]  /*ae40*/  DADD R76, -R78, R76 ;  /* 0x000000004e4c7229 */ /* 0x000fe2000000014c */
[C---:B------:R-:W-:Y:S01]  /*ae50*/  IMAD.SHL.U32 R68, R75.reuse, 0x2, RZ ;  /* 0x000000024b447824 */ /* 0x040fe200078e00ff */
[----:B------:R-:W-:-:S04]  /*ae60*/  LOP3.LUT R67, R75, 0xff0fffff, RZ, 0xc0, !PT ;  /* 0xff0fffff4b437812 */ /* 0x000fc800078ec0ff */
[----:B------:R-:W-:Y:S02]  /*ae70*/  ISETP.GT.U32.AND P1, PT, R68, -0x2000001, PT ;  /* 0xfdffffff4400780c */ /* 0x000fe40003f24070 */
[----:B------:R-:W-:Y:S02]  /*ae80*/  DADD R76, R80, -R76 ;  /* 0x00000000504c7229 */ /* 0x000fe4000000084c */
[----:B------:R-:W-:-:S06]  /*ae90*/  SEL R75, R67, R75, P1 ;  /* 0x0000004b434b7207 */ /* 0x000fcc0000800000 */
[----:B------:R-:W-:-:S08]  /*aea0*/  DFMA R72, R72, UR6, R76 ;  /* 0x0000000648487c2b */ /* 0x000fd0000800004c */
[----:B------:R-:W-:-:S08]  /*aeb0*/  DADD R76, R70, R72 ;  /* 0x00000000464c7229 */ /* 0x000fd00000000048 */
[----:B------:R-:W-:Y:S02]  /*aec0*/  DADD R70, R70, -R76 ;  /* 0x0000000046467229 */ /* 0x000fe4000000084c */
[----:B------:R-:W-:-:S06]  /*aed0*/  DMUL R68, R76, R74 ;  /* 0x0000004a4c447228 */ /* 0x000fcc0000000000 */
[----:B------:R-:W-:Y:S02]  /*aee0*/  DADD R72, R72, R70 ;  /* 0x0000000048487229 */ /* 0x000fe40000000046 */
[----:B------:R-:W-:-:S08]  /*aef0*/  DFMA R76, R76, R74, -R68 ;  /* 0x0000004a4c4c722b */ /* 0x000fd00000000844 */
[----:B------:R-:W-:Y:S01]  /*af00*/  DFMA R72, R72, R74, R76 ;  /* 0x0000004a4848722b */ /* 0x000fe2000000004c */
[----:B------:R-:W-:Y:S02]  /*af10*/  IMAD.MOV.U32 R76, RZ, RZ, 0x652b82fe ;  /* 0x652b82feff4c7424 */ /* 0x000fe400078e00ff */
[----:B------:R-:W-:-:S05]  /*af20*/  IMAD.MOV.U32 R77, RZ, RZ, 0x3ff71547 ;  /* 0x3ff71547ff4d7424 */ /* 0x000fca00078e00ff */
[----:B------:R-:W-:-:S08]  /*af30*/  DADD R78, R68, R72 ;  /* 0x00000000444e7229 */ /* 0x000fd00000000048 */
[----:B------:R-:W-:Y:S02]  /*af40*/  DFMA R76, R78, R76, 6.75539944105574400000e+15 ;  /* 0x433800004e4c742b */ /* 0x000fe4000000004c */
[----:B------:R-:W-:Y:S01]  /*af50*/  FSETP.GEU.AND P1, PT, |R79|, 4.1917929649353027344, PT ;  /* 0x4086232b4f00780b */ /* 0x000fe20003f2e200 */
[----:B------:R-:W-:-:S05]  /*af60*/  DADD R68, R68, -R78 ;  /* 0x0000000044447229 */ /* 0x000fca000000084e */
[----:B------:R-:W-:-:S03]  /*af70*/  DADD R70, R76, -6.75539944105574400000e+15 ;  /* 0xc33800004c467429 */ /* 0x000fc60000000000 */
[----:B------:R-:W-:-:S05]  /*af80*/  DADD R72, R72, R68 ;  /* 0x0000000048487229 */ /* 0x000fca0000000044 */
[----:B------:R-:W-:Y:S01]  /*af90*/  DFMA R74, R70, -UR4, R78 ;  /* 0x80000004464a7c2b */ /* 0x000fe2000800004e */
[----:B------:R-:W-:Y:S01]  /*afa0*/  UMOV UR4, 0x3b39803f ;  /* 0x3b39803f00047882 */ /* 0x000fe20000000000 */
[----:B------:R-:W-:-:S06]  /*afb0*/  UMOV UR5, 0x3c7abc9e ;  /* 0x3c7abc9e00057882 */ /* 0x000fcc0000000000 */
[----:B------:R-:W-:Y:S01]  /*afc0*/  DFMA R74, R70, -UR4, R74 ;  /* 0x80000004464a7c2b */ /* 0x000fe2000800004a */
[----:B------:R-:W-:Y:S01]  /*afd0*/  UMOV UR4, 0x69ce2bdf ;  /* 0x69ce2bdf00047882 */ /* 0x000fe20000000000 */
[----:B------:R-:W-:Y:S01]  /*afe0*/  IMAD.MOV.U32 R70, RZ, RZ, -0x35dec16 ;  /* 0xfca213eaff467424 */ /* 0x000fe200078e00ff */
[----:B------:R-:W-:Y:S01]  /*aff0*/  UMOV UR5, 0x3e5ade15 ;  /* 0x3e5ade1500057882 */ /* 0x000fe20000000000 */
[----:B------:R-:W-:-:S06]  /*b000*/  IMAD.MOV.U32 R71, RZ, RZ, 0x3e928af3 ;  /* 0x3e928af3ff477424 */ /* 0x000fcc00078e00ff */
[----:B------:R-:W-:Y:S01]  /*b010*/  DFMA R70, R74, UR4, R70 ;  /* 0x000000044a467c2b */ /* 0x000fe20008000046 */
[----:B------:R-:W-:Y:S01]  /*b020*/  UMOV UR4, 0x62401315 ;  /* 0x6240131500047882 */ /* 0x000fe20000000000 */
[----:B------:R-:W-:-:S06]  /*b030*/  UMOV UR5, 0x3ec71dee ;  /* 0x3ec71dee00057882 */ /* 0x000fcc0000000000 */
[----:B------:R-:W-:Y:S01]  /*b040*/  DFMA R70, R74, R70, UR4 ;  /* 0x000000044a467e2b */ /* 0x000fe20008000046 */
        /* <DEDUP_REMOVED lines=20> */
[----:B------:R-:W-:-:S08]  /*b190*/  DFMA R70, R74, R70, UR4 ;  /* 0x000000044a467e2b */ /* 0x000fd00008000046 */
[----:B------:R-:W-:-:S08]  /*b1a0*/  DFMA R70, R74, R70, 1 ;  /* 0x3ff000004a46742b */ /* 0x000fd00000000046 */
[----:B------:R-:W-:-:S10]  /*b1b0*/  DFMA R70, R74, R70, 1 ;  /* 0x3ff000004a46742b */ /* 0x000fd40000000046 */
[----:B------:R-:W-:Y:S02]  /*b1c0*/  IMAD R75, R76, 0x100000, R71 ;  /* 0x001000004c4b7824 */ /* 0x000fe400078e0247 */
[----:B------:R-:W-:Y:S01]  /*b1d0*/  IMAD.MOV.U32 R74, RZ, RZ, R70 ;  /* 0x000000ffff4a7224 */ /* 0x000fe200078e0046 */
[----:B------:R-:W-:Y:S06]  /*b1e0*/  @!P1 BRA `(.L_x_162) ;  /* 0x0000000000349947 */ /* 0x000fec0003800000 */
[----:B------:R-:W-:Y:S01]  /*b1f0*/  FSETP.GEU.AND P2, PT, |R79|, 4.2275390625, PT ;  /* 0x408748004f00780b */ /* 0x000fe20003f4e200 */
[C---:B------:R-:W-:Y:S02]  /*b200*/  DADD R74, R78.reuse, +INF ;  /* 0x7ff000004e4a7429 */ /* 0x040fe40000000000 */
[----:B------:R-:W-:-:S08]  /*b210*/  DSETP.GEU.AND P1, PT, R78, RZ, PT ;  /* 0x000000ff4e00722a */ /* 0x000fd00003f2e000 */
[----:B------:R-:W-:Y:S02]  /*b220*/  FSEL R74, R74, RZ, P1 ;  /* 0x000000ff4a4a7208 */ /* 0x000fe40000800000 */
[----:B------:R-:W-:Y:S02]  /*b230*/  @!P2 LEA.HI R68, R76, R76, RZ, 0x1 ;  /* 0x0000004c4c44a211 */ /* 0x000fe400078f08ff */
[----:B------:R-:W-:Y:S02]  /*b240*/  FSEL R75, R75, RZ, P1 ;  /* 0x000000ff4b4b7208 */ /* 0x000fe40000800000 */
[----:B------:R-:W-:-:S05]  /*b250*/  @!P2 SHF.R.S32.HI R68, RZ, 0x1, R68 ;  /* 0x00000001ff44a819 */ /* 0x000fca0000011444 */
[----:B------:R-:W-:Y:S02]  /*b260*/  @!P2 IMAD.IADD R67, R76, 0x1, -R68 ;  /* 0x000000014c43a824 */ /* 0x000fe400078e0a44 */
[----:B------:R-:W-:Y:S02]  /*b270*/  @!P2 IMAD R69, R68, 0x100000, R71 ;  /* 0x001000004445a824 */ /* 0x000fe400078e0247 */
[----:B------:R-:W-:Y:S01]  /*b280*/  @!P2 IMAD.MOV.U32 R68, RZ, RZ, R70 ;  /* 0x000000ffff44a224 */ /* 0x000fe200078e0046 */
[----:B------:R-:W-:Y:S01]  /*b290*/  @!P2 LEA R71, R67, 0x3ff00000, 0x14 ;  /* 0x3ff000004347a811 */ /* 0x000fe200078ea0ff */
[----:B------:R-:W-:-:S06]  /*b2a0*/  @!P2 IMAD.MOV.U32 R70, RZ, RZ, RZ ;  /* 0x000000ffff46a224 */ /* 0x000fcc00078e00ff */
[----:B------:R-:W-:-:S11]  /*b2b0*/  @!P2 DMUL R74, R68, R70 ;  /* 0x00000046444aa228 */ /* 0x000fd60000000000 */
.L_x_162:
[----:B------:R-:W-:Y:S01]  /*b2c0*/  DFMA R72, R72, R74, R74 ;  /* 0x0000004a4848722b */ /* 0x000fe2000000004a */
[----:B------:R-:W-:Y:S01]  /*b2d0*/  IMAD.MOV.U32 R70, RZ, RZ, R66 ;  /* 0x000000ffff467224 */ /* 0x000fe200078e0042 */
[----:B------:R-:W-:Y:S01]  /*b2e0*/  DSETP.NEU.AND P1, PT, |R74|, +INF , PT ;  /* 0x7ff000004a00742a */ /* 0x000fe20003f2d200 */
[----:B------:R-:W-:-:S07]  /*b2f0*/  IMAD.MOV.U32 R71, RZ, RZ, 0x0 ;  /* 0x00000000ff477424 */ /* 0x000fce00078e00ff */
[----:B------:R-:W-:Y:S02]  /*b300*/  FSEL R68, R74, R72, !P1 ;  /* 0x000000484a447208 */ /* 0x000fe40004800000 */
[----:B------:R-:W-:Y:S01]  /*b310*/  FSEL R67, R75, R73, !P1 ;  /* 0x000000494b437208 */ /* 0x000fe20004800000 */
[----:B------:R-:W-:Y:S06]  /*b320*/  RET.REL.NODEC R70 `(_Z9OdeSolverPdS_S_S_Pi) ;  /* 0xffffff4c46347950 */ /* 0x000fec0003c3ffff */
        .type           $_Z9OdeSolverPdS_S_S_Pi$__internal_trig_reduction_slowpathd,@function
        .size           $_Z9OdeSolverPdS_S_S_Pi$__internal_trig_reduction_slowpathd,(.L_x_196 - $_Z9OdeSolverPdS_S_S_Pi$__internal_trig_reduction_slowpathd)
$_Z9OdeSolverPdS_S_S_Pi$__internal_trig_reduction_slowpathd:
[--C-:B------:R-:W-:Y:S01]  /*b330*/  SHF.R.U32.HI R80, RZ, 0x14, R78.reuse ;  /* 0x00000014ff507819 */ /* 0x100fe2000001164e */
[----:B------:R-:W-:Y:S02]  /*b340*/  IMAD.MOV.U32 R72, RZ, RZ, R78 ;  /* 0x000000ffff487224 */ /* 0x000fe400078e004e */
[----:B------:R-:W-:Y:S01]  /*b350*/  IMAD.MOV.U32 R67, RZ, RZ, RZ ;  /* 0x000000ffff437224 */ /* 0x000fe200078e00ff */
[----:B------:R-:W-:-:S04]  /*b360*/  LOP3.LUT R66, R80, 0x7ff, RZ, 0xc0, !PT ;  /* 0x000007ff50427812 */ /* 0x000fc800078ec0ff */
[----:B------:R-:W-:-:S13]  /*b370*/  ISETP.NE.AND P1, PT, R66, 0x7ff, PT ;  /* 0x000007ff4200780c */ /* 0x000fda0003f25270 */
[----:B------:R-:W-:Y:S05]  /*b380*/  @!P1 BRA `(.L_x_163) ;  /* 0x00000008004c9947 */ /* 0x000fea0003800000 */
[----:B------:R-:W-:Y:S01]  /*b390*/  VIADD R67, R66, 0xfffffc00 ;  /* 0xfffffc0042437836 */ /* 0x000fe20000000000 */
[----:B------:R-:W-:Y:S01]  /*b3a0*/  BSSY.RECONVERGENT B1, `(.L_x_164) ;  /* 0x0000030000017945 */ /* 0x000fe20003800200 */
[----:B------:R-:W-:-:S03]  /*b3b0*/  CS2R R74, SRZ ;  /* 0x00000000004a7805 */ /* 0x000fc6000001ff00 */
[----:B------:R-:W-:Y:S02]  /*b3c0*/  SHF.R.U32.HI R66, RZ, 0x6, R67 ;  /* 0x00000006ff427819 */ /* 0x000fe40000011643 */
[----:B------:R-:W-:Y:S02]  /*b3d0*/  ISETP.GE.U32.AND P1, PT, R67, 0x80, PT ;  /* 0x000000804300780c */ /* 0x000fe40003f26070 */
[C---:B------:R-:W-:Y:S02]  /*b3e0*/  IADD3 R69, PT, PT, -R66.reuse, 0x13, RZ ;  /* 0x0000001342457810 */ /* 0x040fe40007ffe1ff */
[----:B------:R-:W-:Y:S02]  /*b3f0*/  IADD3 R67, PT, PT, -R66, 0xf, RZ ;  /* 0x0000000f42437810 */ /* 0x000fe40007ffe1ff */
[----:B------:R-:W-:-:S04]  /*b400*/  SEL R69, R69, 0x12, P1 ;  /* 0x0000001245457807 */ /* 0x000fc80000800000 */
[----:B------:R-:W-:-:S13]  /*b410*/  ISETP.GE.AND P1, PT, R67, R69, PT ;  /* 0x000000454300720c */ /* 0x000fda0003f26270 */
[----:B------:R-:W-:Y:S05]  /*b420*/  @P1 BRA `(.L_x_165) ;  /* 0x00000000009c1947 */ /* 0x000fea0003800000 */
[----:B------:R-:W0:Y:S01]  /*b430*/  LDC.64 R90, c[0x0][0x358] ;  /* 0x0000d600ff5a7b82 */ /* 0x000e220000000a00 */
[C---:B------:R-:W-:Y:S01]  /*b440*/  SHF.L.U64.HI R72, R68.reuse, 0xb, R72 ;  /* 0x0000000b44487819 */ /* 0x040fe20000010248 */
[----:B------:R-:W-:Y:S01]  /*b450*/  BSSY.RECONVERGENT B2, `(.L_x_166) ;  /* 0x0000023000027945 */ /* 0x000fe20003800200 */
[----:B------:R-:W-:Y:S01]  /*b460*/  IMAD.SHL.U32 R68, R68, 0x800, RZ ;  /* 0x0000080044447824 */ /* 0x000fe200078e00ff */
[----:B------:R-:W-:Y:S01]  /*b470*/  IADD3 R70, PT, PT, RZ, -R66, -R69 ;  /* 0x80000042ff467210 */ /* 0x000fe20007ffe845 */
[----:B------:R-:W-:Y:S01]  /*b480*/  IMAD.MOV.U32 R71, RZ, RZ, RZ ;  /* 0x000000ffff477224 */ /* 0x000fe200078e00ff */
[----:B------:R-:W-:Y:S02]  /*b490*/  CS2R R74, SRZ ;  /* 0x00000000004a7805 */ /* 0x000fe4000001ff00 */
[----:B------:R-:W-:-:S07]  /*b4a0*/  LOP3.LUT R72, R72, 0x80000000, RZ, 0xfc, !PT ;  /* 0x8000000048487812 */ /* 0x000fce00078efcff */
.L_x_167:
[----:B------:R-:W1:Y:S01]  /*b4b0*/  LDC.64 R76, c[0x4][RZ] ;  /* 0x01000000ff4c7b82 */ /* 0x000e620000000a00 */
[----:B0-----:R-:W-:Y:S02]  /*b4c0*/  R2UR UR4, R90 ;  /* 0x000000005a0472ca */ /* 0x001fe400000e0000 */
[----:B------:R-:W-:Y:S01]  /*b4d0*/  R2UR UR5, R91 ;  /* 0x000000005b0572ca */ /* 0x000fe200000e0000 */
[----:B-1----:R-:W-:-:S12]  /*b4e0*/  IMAD.WIDE R76, R67, 0x8, R76 ;  /* 0x00000008434c7825 */ /* 0x002fd800078e024c */
[----:B------:R-:W2:Y:S01]  /*b4f0*/  LDG.E.64.CONSTANT R76, desc[UR4][R76.64] ;  /* 0x000000044c4c7981 */ /* 0x000ea2000c1e9b00 */
[----:B------:R-:W-:Y:S02]  /*b500*/  IMAD.MOV.U32 R92, RZ, RZ, R74 ;  /* 0x000000ffff5c7224 */ /* 0x000fe400078e004a */
[----:B------:R-:W-:Y:S02]  /*b510*/  IMAD.MOV.U32 R93, RZ, RZ, R75 ;  /* 0x000000ffff5d7224 */ /* 0x000fe400078e004b */
[----:B------:R-:W-:Y:S02]  /*b520*/  VIADD R70, R70, 0x1 ;  /* 0x0000000146467836 */ /* 0x000fe40000000000 */
[----:B------:R-:W-:Y:S02]  /*b530*/  VIADD R67, R67, 0x1 ;  /* 0x0000000143437836 */ /* 0x000fe40000000000 */
[----:B--2---:R-:W-:-:S04]  /*b540*/  IMAD.WIDE.U32 R92, P2, R76, R68, R92 ;  /* 0x000000444c5c7225 */ /* 0x004fc8000784005c */
[C---:B------:R-:W-:Y:S02]  /*b550*/  IMAD R73, R76.reuse, R72, RZ ;  /* 0x000000484c497224 */ /* 0x040fe400078e02ff */
[----:B------:R-:W-:Y:S02]  /*b560*/  IMAD R74, R77, R68, RZ ;  /* 0x000000444d4a7224 */ /* 0x000fe400078e02ff */
[----:B------:R-:W-:Y:S01]  /*b570*/  IMAD.HI.U32 R75, R76, R72, RZ ;  /* 0x000000484c4b7227 */ /* 0x000fe200078e00ff */
[----:B------:R-:W-:-:S03]  /*b580*/  IADD3 R73, P3, PT, R73, R93, RZ ;  /* 0x0000005d49497210 */ /* 0x000fc60007f7e0ff */
[----:B------:R-:W-:Y:S01]  /*b590*/  IMAD R76, R77, R72, RZ ;  /* 0x000000484d4c7224 */ /* 0x000fe200078e02ff */
[----:B------:R-:W-:Y:S01]  /*b5a0*/  IADD3 R93, P1, PT, R74, R73, RZ ;  /* 0x000000494a5d7210 */ /* 0x000fe20007f3e0ff */
[----:B------:R-:W-:Y:S02]  /*b5b0*/  IMAD R74, R71, 0x8, R1 ;  /* 0x00000008474a7824 */ /* 0x000fe400078e0201 */
[----:B------:R-:W-:-:S03]  /*b5c0*/  IMAD.HI.U32 R73, R77, R68, RZ ;  /* 0x000000444d497227 */ /* 0x000fc600078e00ff */
[----:B------:R0:W-:Y:S01]  /*b5d0*/  STL.64 [R74], R92 ;  /* 0x0000005c4a007387 */ /* 0x0001e20000100a00 */
[----:B------:R-:W-:Y:S02]  /*b5e0*/  VIADD R71, R71, 0x1 ;  /* 0x0000000147477836 */ /* 0x000fe40000000000 */
[----:B0-----:R-:W-:Y:S01]  /*b5f0*/  IMAD.X R74, RZ, RZ, R75, P2 ;  /* 0x000000ffff4a7224 */ /* 0x001fe200010e064b */
[----:B------:R-:W-:Y:S01]  /*b600*/  ISETP.NE.AND P2, PT, R70, -0xf, PT ;  /* 0xfffffff14600780c */ /* 0x000fe20003f45270 */
[----:B------:R-:W-:-:S03]  /*b610*/  IMAD.HI.U32 R75, R77, R72, RZ ;  /* 0x000000484d4b7227 */ /* 0x000fc600078e00ff */
[----:B------:R-:W-:-:S04]  /*b620*/  IADD3.X R73, P3, PT, R73, R74, RZ, P3, !PT ;  /* 0x0000004a49497210 */ /* 0x000fc80001f7e4ff */
[----:B------:R-:W-:Y:S01]  /*b630*/  IADD3.X R73, P1, PT, R76, R73, RZ, P1, !PT ;  /* 0x000000494c497210 */ /* 0x000fe20000f3e4ff */
[----:B------:R-:W-:-:S04]  /*b640*/  IMAD.X R75, RZ, RZ, R75, P3 ;  /* 0x000000ffff4b7224 */ /* 0x000fc800018e064b */
[----:B------:R-:W-:Y:S02]  /*b650*/  IMAD.X R75, RZ, RZ, R75, P1 ;  /* 0x000000ffff4b7224 */ /* 0x000fe400008e064b */
[----:B------:R-:W-:Y:S01]  /*b660*/  IMAD.MOV.U32 R74, RZ, RZ, R73 ;  /* 0x000000ffff4a7224 */ /* 0x000fe200078e0049 */
[----:B------:R-:W-:Y:S06]  /*b670*/  @P2 BRA `(.L_x_167) ;  /* 0xfffffffc008c2947 */ /* 0x000fec000383ffff */
[----:B------:R-:W-:Y:S05]  /*b680*/  BSYNC.RECONVERGENT B2 ;  /* 0x0000000000027941 */ /* 0x000fea0003800200 */
.L_x_166:
[----:B------:R-:W-:-:S07]  /*b690*/  IMAD.MOV.U32 R67, RZ, RZ, R69 ;  /* 0x000000ffff437224 */ /* 0x000fce00078e0045 */
.L_x_165:
[----:B------:R-:W-:Y:S05]  /*b6a0*/  BSYNC.RECONVERGENT B1 ;  /* 0x0000000000017941 */ /* 0x000fea0003800200 */
.L_x_164:
[----:B------:R-:W-:Y:S01]  /*b6b0*/  LOP3.LUT P1, R80, R80, 0x3f, RZ, 0xc0, !PT ;  /* 0x0000003f50507812 */ /* 0x000fe2000782c0ff */
[----:B------:R-:W-:-:S04]  /*b6c0*/  IMAD.IADD R66, R66, 0x1, R67 ;  /* 0x0000000142427824 */ /* 0x000fc800078e0243 */
[----:B------:R-:W-:-:S05]  /*b6d0*/  IMAD.U32 R66, R66, 0x8, R1 ;  /* 0x0000000842427824 */ /* 0x000fca00078e0001 */
[----:B------:R0:W-:Y:S04]  /*b6e0*/  STL.64 [R66+-0x78], R74 ;  /* 0xffff884a42007387 */ /* 0x0001e80000100a00 */
[----:B------:R-:W2:Y:S04]  /*b6f0*/  @P1 LDL.64 R76, [R1+0x8] ;  /* 0x00000800014c1983 */ /* 0x000ea80000100a00 */
[----:B------:R-:W3:Y:S04]  /*b700*/  LDL.64 R68, [R1+0x10] ;  /* 0x0000100001447983 */ /* 0x000ee80000100a00 */
[----:B0-----:R-:W4:Y:S01]  /*b710*/  LDL.64 R66, [R1+0x18] ;  /* 0x0000180001427983 */ /* 0x001f220000100a00 */
[----:B------:R-:W-:Y:S01]  /*b720*/  @P1 LOP3.LUT R70, R80, 0x3f, RZ, 0x3c, !PT ;  /* 0x0000003f50461812 */ /* 0x000fe200078e3cff */
[----:B------:R-:W-:Y:S01]  /*b730*/  BSSY.RECONVERGENT B1, `(.L_x_168) ;  /* 0x0000034000017945 */ /* 0x000fe20003800200 */
[----:B--2---:R-:W-:-:S02]  /*b740*/  @P1 SHF.R.U64 R75, R76, 0x1, R77 ;  /* 0x000000014c4b1819 */ /* 0x004fc4000000124d */
[----:B------:R-:W-:Y:S02]  /*b750*/  @P1 SHF.R.U32.HI R76, RZ, 0x1, R77 ;  /* 0x00000001ff4c1819 */ /* 0x000fe4000001164d */
[C---:B---3--:R-:W-:Y:S02]  /*b760*/  @P1 SHF.L.U32 R74, R68.reuse, R80, RZ ;  /* 0x00000050444a1219 */ /* 0x048fe400000006ff */
[----:B------:R-:W-:Y:S02]  /*b770*/  @P1 SHF.R.U64 R75, R75, R70, R76 ;  /* 0x000000464b4b1219 */ /* 0x000fe4000000124c */
[--C-:B------:R-:W-:Y:S02]  /*b780*/  @P1 SHF.R.U32.HI R71, RZ, 0x1, R69.reuse ;  /* 0x00000001ff471819 */ /* 0x100fe40000011645 */
[C-C-:B------:R-:W-:Y:S02]  /*b790*/  @P1 SHF.R.U64 R72, R68.reuse, 0x1, R69.reuse ;  /* 0x0000000144481819 */ /* 0x140fe40000001245 */
[----:B------:R-:W-:-:S02]  /*b7a0*/  @P1 SHF.L.U64.HI R73, R68, R80, R69 ;  /* 0x0000005044491219 */ /* 0x000fc40000010245 */
[----:B------:R-:W-:Y:S02]  /*b7b0*/  @P1 SHF.R.U32.HI R76, RZ, R70, R76 ;  /* 0x00000046ff4c1219 */ /* 0x000fe4000001164c */
[----:B------:R-:W-:Y:S02]  /*b7c0*/  @P1 LOP3.LUT R68, R74, R75, RZ, 0xfc, !PT ;  /* 0x0000004b4a441212 */ /* 0x000fe400078efcff */
[----:B----4-:R-:W-:Y:S02]  /*b7d0*/  @P1 SHF.L.U32 R77, R66, R80, RZ ;  /* 0x00000050424d1219 */ /* 0x010fe400000006ff */
[--C-:B------:R-:W-:Y:S02]  /*b7e0*/  @P1 SHF.R.U64 R72, R72, R70, R71.reuse ;  /* 0x0000004648481219 */ /* 0x100fe40000001247 */
[----:B------:R-:W-:Y:S02]  /*b7f0*/  @P1 LOP3.LUT R69, R73, R76, RZ, 0xfc, !PT ;  /* 0x0000004c49451212 */ /* 0x000fe400078efcff */
[----:B------:R-:W-:Y:S01]  /*b800*/  @P1 SHF.R.U32.HI R71, RZ, R70, R71 ;  /* 0x00000046ff471219 */ /* 0x000fe20000011647 */
[----:B------:R-:W-:Y:S01]  /*b810*/  IMAD.SHL.U32 R70, R68, 0x4, RZ ;  /* 0x0000000444467824 */ /* 0x000fe200078e00ff */
[----:B------:R-:W-:-:S02]  /*b820*/  @P1 SHF.L.U64.HI R80, R66, R80, R67 ;  /* 0x0000005042501219 */ /* 0x000fc40000010243 */
[----:B------:R-:W-:Y:S02]  /*b830*/  @P1 LOP3.LUT R66, R77, R72, RZ, 0xfc, !PT ;  /* 0x000000484d421212 */ /* 0x000fe400078efcff */
[----:B------:R-:W-:Y:S02]  /*b840*/  SHF.L.U64.HI R68, R68, 0x2, R69 ;  /* 0x0000000244447819 */ /* 0x000fe40000010245 */
[----:B------:R-:W-:Y:S02]  /*b850*/  SHF.L.W.U32.HI R69, R69, 0x2, R66 ;  /* 0x0000000245457819 */ /* 0x000fe40000010e42 */
[----:B------:R-:W-:Y:S02]  /*b860*/  @P1 LOP3.LUT R67, R80, R71, RZ, 0xfc, !PT ;  /* 0x0000004750431212 */ /* 0x000fe400078efcff */
[----:B------:R-:W-:Y:S02]  /*b870*/  IADD3 RZ, P2, PT, RZ, -R70, RZ ;  /* 0x80000046ffff7210 */ /* 0x000fe40007f5e0ff */
[----:B------:R-:W-:-:S02]  /*b880*/  LOP3.LUT R72, RZ, R68, RZ, 0x33, !PT ;  /* 0x00000044ff487212 */ /* 0x000fc400078e33ff */
[----:B------:R-:W-:Y:S02]  /*b890*/  SHF.L.W.U32.HI R71, R66, 0x2, R67 ;  /* 0x0000000242477819 */ /* 0x000fe40000010e43 */
[----:B------:R-:W-:Y:S02]  /*b8a0*/  LOP3.LUT R73, RZ, R69, RZ, 0x33, !PT ;  /* 0x00000045ff497212 */ /* 0x000fe400078e33ff */
[----:B------:R-:W-:Y:S02]  /*b8b0*/  IADD3.X R72, P2, PT, RZ, R72, RZ, P2, !PT ;  /* 0x00000048ff487210 */ /* 0x000fe4000175e4ff */
[----:B------:R-:W-:Y:S02]  /*b8c0*/  LOP3.LUT R66, RZ, R71, RZ, 0x33, !PT ;  /* 0x00000047ff427212 */ /* 0x000fe400078e33ff */
[----:B------:R-:W-:Y:S02]  /*b8d0*/  IADD3.X R73, P2, PT, RZ, R73, RZ, P2, !PT ;  /* 0x00000049ff497210 */ /* 0x000fe4000175e4ff */
[----:B------:R-:W-:-:S03]  /*b8e0*/  ISETP.GT.U32.AND P1, PT, R69, -0x1, PT ;  /* 0xffffffff4500780c */ /* 0x000fc60003f24070 */
[----:B------:R-:W-:Y:S01]  /*b8f0*/  IMAD.X R66, RZ, RZ, R66, P2 ;  /* 0x000000ffff427224 */ /* 0x000fe200010e0642 */
[----:B------:R-:W-:-:S04]  /*b900*/  ISETP.GT.AND.EX P1, PT, R71, -0x1, PT, P1 ;  /* 0xffffffff4700780c */ /* 0x000fc80003f24310 */
[----:B------:R-:W-:Y:S02]  /*b910*/  SEL R66, R71, R66, P1 ;  /* 0x0000004247427207 */ /* 0x000fe40000800000 */
[----:B------:R-:W-:Y:S02]  /*b920*/  SEL R73, R69, R73, P1 ;  /* 0x0000004945497207 */ /* 0x000fe40000800000 */
[----:B------:R-:W-:Y:S02]  /*b930*/  ISETP.NE.U32.AND P2, PT, R66, RZ, PT ;  /* 0x000000ff4200720c */ /* 0x000fe40003f45070 */
[----:B------:R-:W-:Y:S02]  /*b940*/  SEL R72, R68, R72, P1 ;  /* 0x0000004844487207 */ /* 0x000fe40000800000 */
[----:B------:R-:W-:Y:S01]  /*b950*/  SEL R69, R73, R66, !P2 ;  /* 0x0000004249457207 */ /* 0x000fe20005000000 */
[----:B------:R-:W-:-:S05]  /*b960*/  @!P1 IMAD.MOV R70, RZ, RZ, -R70 ;  /* 0x000000ffff469224 */ /* 0x000fca00078e0a46 */
[----:B------:R-:W0:Y:S02]  /*b970*/  FLO.U32 R69, R69 ;  /* 0x0000004500457300 */ /* 0x000e2400000e0000 */
[C---:B0-----:R-:W-:Y:S02]  /*b980*/  IADD3 R74, PT, PT, -R69.reuse, 0x1f, RZ ;  /* 0x0000001f454a7810 */ /* 0x041fe40007ffe1ff */
[----:B------:R-:W-:-:S03]  /*b990*/  IADD3 R69, PT, PT, -R69, 0x3f, RZ ;  /* 0x0000003f45457810 */ /* 0x000fc60007ffe1ff */
[----:B------:R-:W-:-:S05]  /*b9a0*/  @P2 IMAD.MOV R69, RZ, RZ, R74 ;  /* 0x000000ffff452224 */ /* 0x000fca00078e024a */
[----:B------:R-:W-:-:S13]  /*b9b0*/  ISETP.NE.AND P2, PT, R69, RZ, PT ;  /* 0x000000ff4500720c */ /* 0x000fda0003f45270 */
[----:B------:R-:W-:Y:S05]  /*b9c0*/  @!P2 BRA `(.L_x_169) ;  /* 0x000000000028a947 */ /* 0x000fea0003800000 */
[----:B------:R-:W-:Y:S02]  /*b9d0*/  LOP3.LUT R68, R69, 0x3f, RZ, 0xc0, !PT ;  /* 0x0000003f45447812 */ /* 0x000fe400078ec0ff */
[----:B------:R-:W-:Y:S02]  /*b9e0*/  SHF.R.U64 R70, R70, 0x1, R72 ;  /* 0x0000000146467819 */ /* 0x000fe40000001248 */
[CC--:B------:R-:W-:Y:S02]  /*b9f0*/  SHF.L.U64.HI R66, R73.reuse, R68.reuse, R66 ;  /* 0x0000004449427219 */ /* 0x0c0fe40000010242 */
[----:B------:R-:W-:Y:S02]  /*ba00*/  SHF.L.U32 R73, R73, R68, RZ ;  /* 0x0000004449497219 */ /* 0x000fe400000006ff */
[----:B------:R-:W-:Y:S02]  /*ba10*/  SHF.R.U32.HI R72, RZ, 0x1, R72 ;  /* 0x00000001ff487819 */ /* 0x000fe40000011648 */
[----:B------:R-:W-:-:S04]  /*ba20*/  LOP3.LUT R68, R69, 0x3f, RZ, 0xc, !PT ;  /* 0x0000003f45447812 */ /* 0x000fc800078e0cff */
[-CC-:B------:R-:W-:Y:S02]  /*ba30*/  SHF.R.U64 R70, R70, R68.reuse, R72.reuse ;  /* 0x0000004446467219 */ /* 0x180fe40000001248 */
[----:B------:R-:W-:Y:S02]  /*ba40*/  SHF.R.U32.HI R68, RZ, R68, R72 ;  /* 0x00000044ff447219 */ /* 0x000fe40000011648 */
[----:B------:R-:W-:Y:S02]  /*ba50*/  LOP3.LUT R73, R73, R70, RZ, 0xfc, !PT ;  /* 0x0000004649497212 */ /* 0x000fe400078efcff */
[----:B------:R-:W-:-:S07]  /*ba60*/  LOP3.LUT R66, R66, R68, RZ, 0xfc, !PT ;  /* 0x0000004442427212 */ /* 0x000fce00078efcff */
.L_x_169:
[----:B------:R-:W-:Y:S05]  /*ba70*/  BSYNC.RECONVERGENT B1 ;  /* 0x0000000000017941 */ /* 0x000fea0003800200 */
.L_x_168:
[----:B------:R-:W-:Y:S01]  /*ba80*/  IMAD.WIDE.U32 R76, R73, 0x2168c235, RZ ;  /* 0x2168c235494c7825 */ /* 0x000fe200078e00ff */
[----:B------:R-:W-:-:S03]  /*ba90*/  SHF.R.U32.HI R67, RZ, 0x1e, R67 ;  /* 0x0000001eff437819 */ /* 0x000fc60000011643 */
[----:B------:R-:W-:Y:S01]  /*baa0*/  IMAD.MOV.U32 R74, RZ, RZ, R77 ;  /* 0x000000ffff4a7224 */ /* 0x000fe200078e004d */
[----:B------:R-:W-:Y:S01]  /*bab0*/  IADD3 RZ, P2, PT, R76, R76, RZ ;  /* 0x0000004c4cff7210 */ /* 0x000fe20007f5e0ff */
[----:B------:R-:W-:Y:S01]  /*bac0*/  IMAD.MOV.U32 R75, RZ, RZ, RZ ;  /* 0x000000ffff4b7224 */ /* 0x000fe200078e00ff */
[----:B------:R-:W-:Y:S01]  /*bad0*/  LEA.HI R67, R71, R67, RZ, 0x1 ;  /* 0x0000004347437211 */ /* 0x000fe200078f08ff */
[----:B------:R-:W-:-:S04]  /*bae0*/  IMAD.HI.U32 R68, R66, -0x36f0255e, RZ ;  /* 0xc90fdaa242447827 */ /* 0x000fc800078e00ff */
[----:B------:R-:W-:-:S04]  /*baf0*/  IMAD.WIDE.U32 R74, R73, -0x36f0255e, R74 ;  /* 0xc90fdaa2494a7825 */ /* 0x000fc800078e004a */
[C---:B------:R-:W-:Y:S02]  /*bb00*/  IMAD R72, R66.reuse, -0x36f0255e, RZ ;  /* 0xc90fdaa242487824 */ /* 0x040fe400078e02ff */
[----:B------:R-:W-:-:S04]  /*bb10*/  IMAD.WIDE.U32 R74, P3, R66, 0x2168c235, R74 ;  /* 0x2168c235424a7825 */ /* 0x000fc8000786004a */
[----:B------:R-:W-:Y:S01]  /*bb20*/  IMAD.X R68, RZ, RZ, R68, P3 ;  /* 0x000000ffff447224 */ /* 0x000fe200018e0644 */
[----:B------:R-:W-:Y:S02]  /*bb30*/  IADD3 R72, P3, PT, R72, R75, RZ ;  /* 0x0000004b48487210 */ /* 0x000fe40007f7e0ff */
[----:B------:R-:W-:Y:S02]  /*bb40*/  IADD3.X RZ, P2, PT, R74, R74, RZ, P2, !PT ;  /* 0x0000004a4aff7210 */ /* 0x000fe4000175e4ff */
[C---:B------:R-:W-:Y:S01]  /*bb50*/  ISETP.GT.U32.AND P6, PT, R72.reuse, RZ, PT ;  /* 0x000000ff4800720c */ /* 0x040fe20003fc4070 */
[----:B------:R-:W-:Y:S01]  /*bb60*/  IMAD.X R70, RZ, RZ, R68, P3 ;  /* 0x000000ffff467224 */ /* 0x000fe200018e0644 */
[----:B------:R-:W-:-:S04]  /*bb70*/  IADD3.X R68, P3, PT, R72, R72, RZ, P2, !PT ;  /* 0x0000004848447210 */ /* 0x000fc8000177e4ff */
[C---:B------:R-:W-:Y:S01]  /*bb80*/  ISETP.GT.AND.EX P2, PT, R70.reuse, RZ, PT, P6 ;  /* 0x000000ff4600720c */ /* 0x040fe20003f44360 */
[----:B------:R-:W-:-:S03]  /*bb90*/  IMAD.X R66, R70, 0x1, R70, P3 ;  /* 0x0000000146427824 */ /* 0x000fc600018e0646 */
[----:B------:R-:W-:Y:S02]  /*bba0*/  SEL R68, R68, R72, P2 ;  /* 0x0000004844447207 */ /* 0x000fe40001000000 */
[----:B------:R-:W-:Y:S02]  /*bbb0*/  SEL R66, R66, R70, P2 ;  /* 0x0000004642427207 */ /* 0x000fe40001000000 */
[----:B------:R-:W-:Y:S02]  /*bbc0*/  IADD3 R70, P3, PT, R68, 0x1, RZ ;  /* 0x0000000144467810 */ /* 0x000fe40007f7e0ff */
[----:B------:R-:W-:-:S03]  /*bbd0*/  LOP3.LUT P6, R72, R78, 0x80000000, RZ, 0xc0, !PT ;  /* 0x800000004e487812 */ /* 0x000fc600078cc0ff */
[----:B------:R-:W-:Y:S01]  /*bbe0*/  IMAD.X R68, RZ, RZ, R66, P3 ;  /* 0x000000ffff447224 */ /* 0x000fe200018e0642 */
[----:B------:R-:W-:Y:S02]  /*bbf0*/  SEL R66, RZ, 0xffffffff, !P2 ;  /* 0xffffffffff427807 */ /* 0x000fe40005000000 */
[----:B------:R-:W-:Y:S02]  /*bc00*/  @!P1 LOP3.LUT R72, R72, 0x80000000, RZ, 0x3c, !PT ;  /* 0x8000000048489812 */ /* 0x000fe400078e3cff */
[----:B------:R-:W-:Y:S01]  /*bc10*/  SHF.R.U64 R70, R70, 0xa, R68 ;  /* 0x0000000a46467819 */ /* 0x000fe20000001244 */
[----:B------:R-:W-:-:S03]  /*bc20*/  IMAD.IADD R66, R66, 0x1, -R69 ;  /* 0x0000000142427824 */ /* 0x000fc600078e0a45 */
[----:B------:R-:W-:Y:S01]  /*bc30*/  IADD3 R70, P3, PT, R70, 0x1, RZ ;  /* 0x0000000146467810 */ /* 0x000fe20007f7e0ff */
[----:B------:R-:W-:Y:S02]  /*bc40*/  IMAD.SHL.U32 R66, R66, 0x100000, RZ ;  /* 0x0010000042427824 */ /* 0x000fe400078e00ff */
[----:B------:R-:W-:Y:S01]  /*bc50*/  @P6 IMAD.MOV R67, RZ, RZ, -R67 ;  /* 0x000000ffff436224 */ /* 0x000fe200078e0a43 */
[----:B------:R-:W-:-:S04]  /*bc60*/  LEA.HI.X R68, R68, RZ, RZ, 0x16, P3 ;  /* 0x000000ff44447211 */ /* 0x000fc800018fb4ff */
[--C-:B------:R-:W-:Y:S02]  /*bc70*/  SHF.R.U64 R70, R70, 0x1, R68.reuse ;  /* 0x0000000146467819 */ /* 0x100fe40000001244 */
[----:B------:R-:W-:Y:S02]  /*bc80*/  SHF.R.U32.HI R69, RZ, 0x1, R68 ;  /* 0x00000001ff457819 */ /* 0x000fe40000011644 */
[----:B------:R-:W-:-:S04]  /*bc90*/  IADD3 R68, P3, P2, RZ, RZ, R70 ;  /* 0x000000ffff447210 */ /* 0x000fc80007a7e046 */
[----:B------:R-:W-:-:S04]  /*bca0*/  IADD3.X R66, PT, PT, R66, 0x3fe00000, R69, P3, P2 ;  /* 0x3fe0000042427810 */ /* 0x000fc80001fe4445 */
[----:B------:R-:W-:-:S07]  /*bcb0*/  LOP3.LUT R72, R66, R72, RZ, 0xfc, !PT ;  /* 0x0000004842487212 */ /* 0x000fce00078efcff */
.L_x_163:
[----:B------:R-:W-:Y:S02]  /*bcc0*/  IMAD.MOV.U32 R70, RZ, RZ, R79 ;  /* 0x000000ffff467224 */ /* 0x000fe400078e004f */
[----:B------:R-:W-:Y:S02]  /*bcd0*/  IMAD.MOV.U32 R71, RZ, RZ, 0x0 ;  /* 0x00000000ff477424 */ /* 0x000fe400078e00ff */
[----:B------:R-:W-:Y:S02]  /*bce0*/  IMAD.MOV.U32 R69, RZ, RZ, R72 ;  /* 0x000000ffff457224 */ /* 0x000fe400078e0048 */
[----:B------:R-:W-:Y:S05]  /*bcf0*/  RET.REL.NODEC R70 `(_Z9OdeSolverPdS_S_S_Pi) ;  /* 0xffffff4046c07950 */ /* 0x000fea0003c3ffff */
.L_x_170:
[----:B------:R-:W-:-:S00]  /*bd00*/  BRA `(.L_x_170) ;  /* 0xfffffffc00fc7947 */ /* 0x000fc0000383ffff */
[----:B------:R-:W-:-:S00]  /*bd10*/  NOP ;  /* 0x0000000000007918 */ /* 0x000fc00000000000 */
        /* <DEDUP_REMOVED lines=14> */
.L_x_196:


//--------------------- .text._Z4GetCPdS_S_S_S_S_S_S_S_S_S_S_S_S_ --------------------------
	.section	.text._Z4GetCPdS_S_S_S_S_S_S_S_S_S_S_S_S_,"ax",@progbits
	.align	128
        .global         _Z4GetCPdS_S_S_S_S_S_S_S_S_S_S_S_S_
        .type           _Z4GetCPdS_S_S_S_S_S_S_S_S_S_S_S_S_,@function
        .size           _Z4GetCPdS_S_S_S_S_S_S_S_S_S_S_S_S_,(.L_x_197 - _Z4GetCPdS_S_S_S_S_S_S_S_S_S_S_S_S_)
        .other          _Z4GetCPdS_S_S_S_S_S_S_S_S_S_S_S_S_,@"STO_CUDA_ENTRY STV_DEFAULT"
_Z4GetCPdS_S_S_S_S_S_S_S_S_S_S_S_S_:
.text._Z4GetCPdS_S_S_S_S_S_S_S_S_S_S_S_S_:
[----:B------:R-:W-:Y:S08]  /*0000*/  LDC R1, c[0x0][0x37c] ;  /* 0x0000df00ff017b82 */ /* 0x000ff00000000800 */
[----:B------:R-:W0:Y:S01]  /*0010*/  LDC.64 R2, c[0x0][0x380] ;  /* 0x0000e000ff027b82 */ /* 0x000e220000000a00 */
[----:B------:R-:W0:Y:S07]  /*0020*/  LDCU.64 UR10, c[0x0][0x358] ;  /* 0x00006b00ff0a77ac */ /* 0x000e2e0008000a00 */
[----:B------:R-:W1:Y:S08]  /*0030*/  LDC.64 R34, c[0x0][0x3a8] ;  /* 0x0000ea00ff227b82 */ /* 0x000e700000000a00 */
[----:B------:R-:W2:Y:S01]  /*0040*/  LDC.64 R32, c[0x0][0x3b0] ;  /* 0x0000ec00ff207b82 */ /* 0x000ea20000000a00 */
[----:B0-----:R-:W3:Y:S04]  /*0050*/  LDG.E.64 R2, desc[UR10][R2.64] ;  /* 0x0000000a02027981 */ /* 0x001ee8000c1e1b00 */
[----:B-1----:R-:W4:Y:S04]  /*0060*/  LDG.E.64 R34, desc[UR10][R34.64] ;  /* 0x0000000a22227981 */ /* 0x002f28000c1e1b00 */
[----:B--2---:R-:W2:Y:S01]  /*0070*/  LDG.E.64 R32, desc[UR10][R32.64] ;  /* 0x0000000a20207981 */ /* 0x004ea2000c1e1b00 */
[----:B------:R-:W0:Y:S08]  /*0080*/  LDC.64 R30, c[0x0][0x388] ;  /* 0x0000e200ff1e7b82 */ /* 0x000e300000000a00 */
[----:B------:R-:W1:Y:S08]  /*0090*/  LDC.64 R28, c[0x0][0x398] ;  /* 0x0000e600ff1c7b82 */ /* 0x000e700000000a00 */
[----:B------:R-:W1:Y:S08]  /*00a0*/  LDC.64 R26, c[0x0][0x3a0] ;  /* 0x0000e800ff1a7b82 */ /* 0x000e700000000a00 */
[----:B------:R-:W1:Y:S01]  /*00b0*/  LDC.64 R24, c[0x0][0x3b8] ;  /* 0x0000ee00ff187b82 */ /* 0x000e620000000a00 */
[----:B0-----:R-:W5:Y:S07]  /*00c0*/  LDG.E.64 R30, desc[UR10][R30.64] ;  /* 0x0000000a1e1e7981 */ /* 0x001f6e000c1e1b00 */
[----:B------:R-:W0:Y:S01]  /*00d0*/  LDC.64 R10, c[0x0][0x3c0] ;  /* 0x0000f000ff0a7b82 */ /* 0x000e220000000a00 */
[----:B-1----:R-:W5:Y:S07]  /*00e0*/  LDG.E.64 R28, desc[UR10][R28.64] ;  /* 0x0000000a1c1c7981 */ /* 0x002f6e000c1e1b00 */
[----:B------:R-:W1:Y:S01]  /*00f0*/  LDC.64 R22, c[0x0][0x3c8] ;  /* 0x0000f200ff167b82 */ /* 0x000e620000000a00 */
[----:B------:R-:W5:Y:S07]  /*0100*/  LDG.E.64 R26, desc[UR10][R26.64] ;  /* 0x0000000a1a1a7981 */ /* 0x000f6e000c1e1b00 */
[----:B------:R-:W1:Y:S01]  /*0110*/  LDC.64 R20, c[0x0][0x3e0] ;  /* 0x0000f800ff147b82 */ /* 0x000e620000000a00 */
[----:B------:R-:W5:Y:S07]  /*0120*/  LDG.E.64 R24, desc[UR10][R24.64] ;  /* 0x0000000a18187981 */ /* 0x000f6e000c1e1b00 */
[----:B------:R-:W1:Y:S01]  /*0130*/  LDC.64 R18, c[0x0][0x3e8] ;  /* 0x0000fa00ff127b82 */ /* 0x000e620000000a00 */
[----:B0-----:R-:W5:Y:S04]  /*0140*/  LDG.E.64 R10, desc[UR10][R10.64] ;  /* 0x0000000a0a0a7981 */ /* 0x001f68000c1e1b00 */
[----:B-1----:R-:W5:Y:S04]  /*0150*/  LDG.E.64 R22, desc[UR10][R22.64] ;  /* 0x0000000a16167981 */ /* 0x002f68000c1e1b00 */
[----:B------:R-:W5:Y:S04]  /*0160*/  LDG.E.64 R20, desc[UR10][R20.64] ;  /* 0x0000000a14147981 */ /* 0x000f68000c1e1b00 */
[----:B------:R-:W5:Y:S01]  /*0170*/  LDG.E.64 R18, desc[UR10][R18.64] ;  /* 0x0000000a12127981 */ /* 0x000f62000c1e1b00 */
[----:B------:R-:W-:Y:S01]  /*0180*/  UMOV UR8, 0xc9be45de ;  /* 0xc9be45de00087882 */ /* 0x000fe20000000000 */
[----:B------:R-:W-:Y:S01]  /*0190*/  UMOV UR9, 0x4043bd3c ;  /* 0x4043bd3c00097882 */ /* 0x000fe20000000000 */
[----:B------:R-:W-:-:S02]  /*01a0*/  IMAD.MOV.U32 R6, RZ, RZ, -0x3641ba22 ;  /* 0xc9be45deff067424 */ /* 0x000fc400078e00ff */
[----:B------:R-:W-:Y:S01]  /*01b0*/  IMAD.MOV.U32 R7, RZ, RZ, 0x4043bd3c ;  /* 0x4043bd3cff077424 */ /* 0x000fe200078e00ff */
[----:B------:R-:W0:Y:S01]  /*01c0*/  S2R R0, SR_TID.X ;  /* 0x0000000000007919 */ /* 0x000e220000002100 */
[----:B------:R-:W0:Y:S01]  /*01d0*/  LDC R9, c[0x0][0x360] ;  /* 0x0000d800ff097b82 */ /* 0x000e220000000800 */
[----:B---3--:R-:W-:Y:S02]  /*01e0*/  R2UR UR4, R2 ;  /* 0x00000000020472ca */ /* 0x008fe400000e0000 */
[----:B------:R-:W-:Y:S01]  /*01f0*/  R2UR UR5, R3 ;  /* 0x00000000030572ca */ /* 0x000fe200000e0000 */
[----:B----4-:R-:W-:-:S12]  /*0200*/  DMUL R16, R34, R34 ;  /* 0x0000002222107228 */ /* 0x010fd80000000000 */
[----:B------:R-:W-:-:S08]  /*0210*/  DMUL R14, R16, UR4 ;  /* 0x00000004100e7c28 */ /* 0x000fd00008000000 */
[----:B------:R-:W-:-:S08]  /*0220*/  DMUL R2, R14, UR4 ;  /* 0x000000040e027c28 */ /* 0x000fd00008000000 */
[----:B--2---:R-:W-:-:S10]  /*0230*/  DMUL R2, R32, R2 ;  /* 0x0000000220027228 */ /* 0x004fd40000000000 */
[----:B------:R-:W-:Y:S02]  /*0240*/  R2UR UR7, R3 ;  /* 0x00000000030772ca */ /* 0x000fe400000e0000 */
[----:B------:R-:W-:-:S11]  /*0250*/  R2UR UR6, R2 ;  /* 0x00000000020672ca */ /* 0x000fd600000e0000 */
[----:B------:R-:W1:Y:S01]  /*0260*/  MUFU.RCP64H R3, UR7 ;  /* 0x0000000700037d08 */ /* 0x000e620008001800 */
[----:B------:R-:W-:Y:S02]  /*0270*/  IMAD.U32 R5, RZ, RZ, UR7 ;  /* 0x00000007ff057e24 */ /* 0x000fe4000f8e00ff */
[----:B------:R-:W-:Y:S02]  /*0280*/  IMAD.U32 R4, RZ, RZ, UR6 ;  /* 0x00000006ff047e24 */ /* 0x000fe4000f8e00ff */
[----:B------:R-:W-:-:S06]  /*0290*/  IMAD.MOV.U32 R2, RZ, RZ, 0x1 ;  /* 0x00000001ff027424 */ /* 0x000fcc00078e00ff */
[----:B-1----:R-:W-:-:S08]  /*02a0*/  DFMA R4, R2, -R4, 1 ;  /* 0x3ff000000204742b */ /* 0x002fd00000000804 */
[----:B------:R-:W-:-:S08]  /*02b0*/  DFMA R4, R4, R4, R4 ;  /* 0x000000040404722b */ /* 0x000fd00000000004 */
[----:B------:R-:W-:Y:S01]  /*02c0*/  DFMA R4, R2, R4, R2 ;  /* 0x000000040204722b */ /* 0x000fe20000000002 */
[----:B------:R-:W-:Y:S01]  /*02d0*/  MOV R2, UR6 ;  /* 0x0000000600027c02 */ /* 0x000fe20008000f00 */
[----:B------:R-:W-:-:S06]  /*02e0*/  IMAD.U32 R3, RZ, RZ, UR7 ;  /* 0x00000007ff037e24 */ /* 0x000fcc000f8e00ff */
[----:B------:R-:W-:-:S08]  /*02f0*/  DFMA R2, R4, -R2, 1 ;  /* 0x3ff000000402742b */ /* 0x000fd00000000802 */
[----:B------:R-:W-:-:S08]  /*0300*/  DFMA R2, R4, R2, R4 ;  /* 0x000000020402722b */ /* 0x000fd00000000004 */
[----:B------:R-:W-:-:S08]  /*0310*/  DMUL R4, R2, UR8 ;  /* 0x0000000802047c28 */ /* 0x000fd00008000000 */
[----:B------:R-:W-:Y:S01]  /*0320*/  DFMA R6, R4, -UR6, R6 ;  /* 0x8000000604067c2b */ /* 0x000fe20008000006 */
[----:B------:R-:W0:Y:S07]  /*0330*/  S2UR UR8, SR_CTAID.X ;  /* 0x00000000000879c3 */ /* 0x000e2e0000002500 */
[----:B------:R-:W-:-:S10]  /*0340*/  DFMA R2, R2, R6, R4 ;  /* 0x000000060202722b */ /* 0x000fd40000000004 */
[----:B------:R-:W-:-:S05]  /*0350*/  FFMA R4, RZ, UR7, R3 ;  /* 0x00000007ff047c23 */ /* 0x000fca0008000003 */
[----:B------:R-:W-:Y:S01]  /*0360*/  FSETP.GT.AND P0, PT, |R4|, 1.469367938527859385e-39, PT ;  /* 0x001000000400780b */ /* 0x000fe20003f04200 */
[----:B0-----:R-:W-:-:S12]  /*0370*/  IMAD R4, R9, UR8, R0 ;  /* 0x0000000809047c24 */ /* 0x001fd8000f8e0200 */
[----:B------:R-:W-:Y:S05]  /*0380*/  @P0 BRA `(.L_x_171) ;  /* 0x00000000002c0947 */ /* 0x000fea0003800000 */
[----:B------:R-:W-:Y:S01]  /*0390*/  IMAD.U32 R3, RZ, RZ, UR7 ;  /* 0x00000007ff037e24 */ /* 0x000fe2000f8e00ff */
[----:B------:R-:W-:Y:S01]  /*03a0*/  MOV R38, UR6 ;  /* 0x0000000600267c02 */ /* 0x000fe20008000f00 */
[----:B------:R-:W-:Y:S01]  /*03b0*/  IMAD.U32 R39, RZ, RZ, UR7 ;  /* 0x00000007ff277e24 */ /* 0x000fe2000f8e00ff */
[----:B------:R-:W-:Y:S01]  /*03c0*/  MOV R40, 0xc9be45de ;  /* 0xc9be45de00287802 */ /* 0x000fe20000000f00 */
[----:B------:R-:W-:Y:S01]  /*03d0*/  IMAD.U32 R2, RZ, RZ, UR6 ;  /* 0x00000006ff027e24 */ /* 0x000fe2000f8e00ff */
[----:B------:R-:W-:Y:S01]  /*03e0*/  MOV R0, 0x420 ;  /* 0x0000042000007802 */ /* 0x000fe20000000f00 */
[----:B------:R-:W-:Y:S02]  /*03f0*/  IMAD.MOV.U32 R39, RZ, RZ, R3 ;  /* 0x000000ffff277224 */ /* 0x000fe400078e0003 */
[----:B------:R-:W-:-:S07]  /*0400*/  IMAD.MOV.U32 R41, RZ, RZ, 0x4043bd3c ;  /* 0x4043bd3cff297424 */ /* 0x000fce00078e00ff */
[----:B-----5:R-:W-:Y:S05]  /*0410*/  CALL.REL.NOINC `($__internal_2_$__cuda_sm20_div_rn_f64_full) ;  /* 0x0000001400607944 */ /* 0x020fea0003c00000 */
[----:B------:R-:W-:Y:S01]  /*0420*/  IMAD.MOV.U32 R2, RZ, RZ, R44 ;  /* 0x000000ffff027224 */ /* 0x000fe200078e002c */
[----:B------:R-:W-:-:S07]  /*0430*/  MOV R3, R45 ;  /* 0x0000002d00037202 */ /* 0x000fce0000000f00 */
.L_x_171:
[----:B------:R-:W0:Y:S01]  /*0440*/  MUFU.RCP64H R7, R35 ;  /* 0x0000002300077308 */ /* 0x000e220000001800 */
[----:B------:R-:W-:Y:S01]  /*0450*/  IMAD.MOV.U32 R6, RZ, RZ, 0x1 ;  /* 0x00000001ff067424 */ /* 0x000fe200078e00ff */
[----:B-----5:R-:W-:-:S10]  /*0460*/  DADD R40, R22, R22 ;  /* 0x0000000016287229 */ /* 0x020fd40000000016 */
[----:B------:R-:W-:Y:S01]  /*0470*/  FSETP.GEU.AND P1, PT, |R41|, 6.5827683646048100446e-37, PT ;  /* 0x036000002900780b */ /* 0x000fe20003f2e200 */
[----:B0-----:R-:W-:-:S08]  /*0480*/  DFMA R8, -R34, R6, 1 ;  /* 0x3ff000002208742b */ /* 0x001fd00000000106 */
[----:B------:R-:W-:-:S08]  /*0490*/  DFMA R8, R8, R8, R8 ;  /* 0x000000080808722b */ /* 0x000fd00000000008 */
[----:B------:R-:W-:-:S08]  /*04a0*/  DFMA R8, R6, R8, R6 ;  /* 0x000000080608722b */ /* 0x000fd00000000006 */
[----:B------:R-:W-:-:S08]  /*04b0*/  DFMA R6, -R34, R8, 1 ;  /* 0x3ff000002206742b */ /* 0x000fd00000000108 */
[----:B------:R-:W-:-:S08]  /*04c0*/  DFMA R6, R8, R6, R8 ;  /* 0x000000060806722b */ /* 0x000fd00000000008 */
[----:B------:R-:W-:-:S08]  /*04d0*/  DMUL R8, R40, R6 ;  /* 0x0000000628087228 */ /* 0x000fd00000000000 */
[----:B------:R-:W-:-:S08]  /*04e0*/  DFMA R12, -R34, R8, R40 ;  /* 0x00000008220c722b */ /* 0x000fd00000000128 */
[----:B------:R-:W-:-:S10]  /*04f0*/  DFMA R6, R6, R12, R8 ;  /* 0x0000000c0606722b */ /* 0x000fd40000000008 */
[----:B------:R-:W-:-:S05]  /*0500*/  FFMA R0, RZ, R35, R7 ;  /* 0x00000023ff007223 */ /* 0x000fca0000000007 */
[----:B------:R-:W-:-:S13]  /*0510*/  FSETP.GT.AND P0, PT, |R0|, 1.469367938527859385e-39, PT ;  /* 0x001000000000780b */ /* 0x000fda0003f04200 */
[----:B------:R-:W-:Y:S05]  /*0520*/  @P0 BRA P1, `(.L_x_172) ;  /* 0x0000000000180947 */ /* 0x000fea0000800000 */
[----:B------:R-:W-:Y:S01]  /*0530*/  IMAD.MOV.U32 R38, RZ, RZ, R34 ;  /* 0x000000ffff267224 */ /* 0x000fe200078e0022 */
[----:B------:R-:W-:Y:S01]  /*0540*/  MOV R0, 0x570 ;  /* 0x0000057000007802 */ /* 0x000fe20000000f00 */
[----:B------:R-:W-:-:S07]  /*0550*/  IMAD.MOV.U32 R39, RZ, RZ, R35 ;  /* 0x000000ffff277224 */ /* 0x000fce00078e0023 */
[----:B------:R-:W-:Y:S05]  /*0560*/  CALL.REL.NOINC `($__internal_2_$__cuda_sm20_div_rn_f64_full) ;  /* 0x00000014000c7944 */ /* 0x000fea0003c00000 */
[----:B------:R-:W-:Y:S01]  /*0570*/  MOV R6, R44 ;  /* 0x0000002c00067202 */ /* 0x000fe20000000f00 */
[----:B------:R-:W-:-:S07]  /*0580*/  IMAD.MOV.U32 R7, RZ, RZ, R45 ;  /* 0x000000ffff077224 */ /* 0x000fce00078e002d */
.L_x_172:
[----:B------:R-:W-:Y:S01]  /*0590*/  DMUL R12, R34, UR4 ;  /* 0x00000004220c7c28 */ /* 0x000fe20008000000 */
[----:B------:R-:W-:Y:S01]  /*05a0*/  MOV R36, 0x1 ;  /* 0x0000000100247802 */ /* 0x000fe20000000f00 */
[----:B------:R-:W-:Y:S01]  /*05b0*/  DMUL R10, R10, 3 ;  /* 0x400800000a0a7828 */ /* 0x000fe20000000000 */
[----:B------:R-:W-:Y:S01]  /*05c0*/  UMOV UR12, 0x54442d18 ;  /* 0x54442d18000c7882 */ /* 0x000fe20000000000 */
[----:B------:R-:W-:Y:S01]  /*05d0*/  UMOV UR13, 0x400921fb ;  /* 0x400921fb000d7882 */ /* 0x000fe20000000000 */
[----:B------:R-:W0:Y:S03]  /*05e0*/  LDC.64 R44, c[0x0][0x390] ;  /* 0x0000e400ff2c7b82 */ /* 0x000e260000000a00 */
[----:B------:R-:W-:-:S08]  /*05f0*/  DMUL R8, R32, R12 ;  /* 0x0000000c20087228 */ /* 0x000fd00000000000 */
[----:B------:R-:W-:-:S10]  /*0600*/  DMUL R8, R24, R8 ;  /* 0x0000000818087228 */ /* 0x000fd40000000000 */
[----:B------:R-:W-:Y:S02]  /*0610*/  R2UR UR9, R9 ;  /* 0x00000000090972ca */ /* 0x000fe400000e0000 */
[----:B------:R-:W-:-:S11]  /*0620*/  R2UR UR8, R8 ;  /* 0x00000000080872ca */ /* 0x000fd600000e0000 */
[----:B------:R-:W1:Y:S01]  /*0630*/  MUFU.RCP64H R37, UR9 ;  /* 0x0000000900257d08 */ /* 0x000e620008001800 */
[----:B------:R-:W-:Y:S02]  /*0640*/  IMAD.U32 R9, RZ, RZ, UR9 ;  /* 0x00000009ff097e24 */ /* 0x000fe4000f8e00ff */
[----:B------:R-:W-:-:S06]  /*0650*/  IMAD.U32 R8, RZ, RZ, UR8 ;  /* 0x00000008ff087e24 */ /* 0x000fcc000f8e00ff */
[----:B-1----:R-:W-:-:S08]  /*0660*/  DFMA R8, R36, -R8, 1 ;  /* 0x3ff000002408742b */ /* 0x002fd00000000808 */
[----:B------:R-:W-:Y:S02]  /*0670*/  DFMA R38, R8, R8, R8 ;  /* 0x000000080826722b */ /* 0x000fe40000000008 */
[----:B------:R-:W-:-:S06]  /*0680*/  DADD R8, -R10, 1 ;  /* 0x3ff000000a087429 */ /* 0x000fcc0000000100 */
[----:B------:R-:W-:Y:S01]  /*0690*/  DFMA R38, R36, R38, R36 ;  /* 0x000000262426722b */ /* 0x000fe20000000024 */
[----:B------:R-:W-:Y:S01]  /*06a0*/  IMAD.U32 R36, RZ, RZ, UR8 ;  /* 0x00000008ff247e24 */ /* 0x000fe2000f8e00ff */
[----:B------:R-:W-:Y:S01]  /*06b0*/  DADD R40, R8, R8 ;  /* 0x0000000008287229 */ /* 0x000fe20000000008 */
[----:B------:R-:W-:-:S06]  /*06c0*/  IMAD.U32 R37, RZ, RZ, UR9 ;  /* 0x00000009ff257e24 */ /* 0x000fcc000f8e00ff */
[----:B------:R-:W-:Y:S02]  /*06d0*/  DFMA R8, R38, -R36, 1 ;  /* 0x3ff000002608742b */ /* 0x000fe40000000824 */
[----:B------:R-:W-:-:S06]  /*06e0*/  DMUL R40, R40, UR12 ;  /* 0x0000000c28287c28 */ /* 0x000fcc0008000000 */
[----:B------:R-:W-:Y:S02]  /*06f0*/  DFMA R38, R38, R8, R38 ;  /* 0x000000082626722b */ /* 0x000fe40000000026 */
[----:B------:R-:W-:Y:S02]  /*0700*/  DADD R8, R28, R6 ;  /* 0x000000001c087229 */ /* 0x000fe40000000006 */
[----:B------:R-:W-:-:S04]  /*0710*/  FSETP.GEU.AND P1, PT, |R41|, 6.5827683646048100446e-37, PT ;  /* 0x036000002900780b */ /* 0x000fc80003f2e200 */
[----:B------:R-:W-:Y:S02]  /*0720*/  DMUL R6, R40, R38 ;  /* 0x0000002628067228 */ /* 0x000fe40000000000 */
[----:B------:R-:W-:-:S06]  /*0730*/  DADD R8, -R26, R8 ;  /* 0x000000001a087229 */ /* 0x000fcc0000000108 */
[----:B------:R-:W-:Y:S02]  /*0740*/  DFMA R42, R6, -UR8, R40 ;  /* 0x80000008062a7c2b */ /* 0x000fe40008000028 */
[----:B------:R-:W-:Y:S01]  /*0750*/  DMUL R36, R8, R2 ;  /* 0x0000000208247228 */ /* 0x000fe20000000000 */
[----:B0-----:R-:W-:-:S05]  /*0760*/  IMAD.WIDE R2, R4, 0x8, R44 ;  /* 0x0000000804027825 */ /* 0x001fca00078e022c */
[----:B------:R-:W-:Y:S01]  /*0770*/  DFMA R6, R38, R42, R6 ;  /* 0x0000002a2606722b */ /* 0x000fe20000000006 */
[----:B------:R0:W-:Y:S09]  /*0780*/  STG.E.64 desc[UR10][R2.64], R36 ;  /* 0x0000002402007986 */ /* 0x0001f2000c101b0a */
[----:B------:R-:W-:-:S05]  /*0790*/  FFMA R0, RZ, UR9, R7 ;  /* 0x00000009ff007c23 */ /* 0x000fca0008000007 */
[----:B------:R-:W-:-:S13]  /*07a0*/  FSETP.GT.AND P0, PT, |R0|, 1.469367938527859385e-39, PT ;  /* 0x001000000000780b */ /* 0x000fda0003f04200 */
[----:B0-----:R-:W-:Y:S05]  /*07b0*/  @P0 BRA P1, `(.L_x_173) ;  /* 0x0000000000240947 */ /* 0x001fea0000800000 */
[----:B------:R-:W-:Y:S01]  /*07c0*/  IMAD.U32 R7, RZ, RZ, UR9 ;  /* 0x00000009ff077e24 */ /* 0x000fe2000f8e00ff */
[----:B------:R-:W-:Y:S01]  /*07d0*/  MOV R39, UR9 ;  /* 0x0000000900277c02 */ /* 0x000fe20008000f00 */
[----:B------:R-:W-:Y:S01]  /*07e0*/  IMAD.U32 R38, RZ, RZ, UR8 ;  /* 0x00000008ff267e24 */ /* 0x000fe2000f8e00ff */
[----:B------:R-:W-:Y:S01]  /*07f0*/  MOV R0, 0x830 ;  /* 0x0000083000007802 */ /* 0x000fe20000000f00 */
[----:B------:R-:W-:Y:S02]  /*0800*/  IMAD.U32 R6, RZ, RZ, UR8 ;  /* 0x00000008ff067e24 */ /* 0x000fe4000f8e00ff */
[----:B------:R-:W-:-:S07]  /*0810*/  IMAD.MOV.U32 R39, RZ, RZ, R7 ;  /* 0x000000ffff277224 */ /* 0x000fce00078e0007 */
[----:B------:R-:W-:Y:S05]  /*0820*/  CALL.REL.NOINC `($__internal_2_$__cuda_sm20_div_rn_f64_full) ;  /* 0x00000010005c7944 */ /* 0x000fea0003c00000 */
[----:B------:R-:W-:Y:S01]  /*0830*/  MOV R6, R44 ;  /* 0x0000002c00067202 */ /* 0x000fe20000000f00 */
[----:B------:R-:W-:-:S07]  /*0840*/  IMAD.MOV.U32 R7, RZ, RZ, R45 ;  /* 0x000000ffff077224 */ /* 0x000fce00078e002d */
.L_x_173:
[----:B------:R-:W0:Y:S01]  /*0850*/  MUFU.RCP64H R37, UR7 ;  /* 0x0000000700257d08 */ /* 0x000e220008001800 */
[----:B------:R-:W-:Y:S01]  /*0860*/  IMAD.U32 R38, RZ, RZ, UR6 ;  /* 0x00000006ff267e24 */ /* 0x000fe2000f8e00ff */
[----:B------:R-:W-:Y:S01]  /*0870*/  MOV R36, 0x1 ;  /* 0x0000000100247802 */ /* 0x000fe20000000f00 */
[----:B------:R-:W-:Y:S01]  /*0880*/  IMAD.U32 R39, RZ, RZ, UR7 ;  /* 0x00000007ff277e24 */ /* 0x000fe2000f8e00ff */
[----:B------:R-:W-:Y:S01]  /*0890*/  DADD R26, R28, -R26 ;  /* 0x000000001c1a7229 */ /* 0x000fe2000000081a */
[----:B------:R-:W-:Y:S01]  /*08a0*/  UMOV UR12, 0x54442d18 ;  /* 0x54442d18000c7882 */ /* 0x000fe20000000000 */
[----:B------:R-:W-:Y:S01]  /*08b0*/  IMAD.U32 R28, RZ, RZ, UR6 ;  /* 0x00000006ff1c7e24 */ /* 0x000fe2000f8e00ff */
[----:B------:R-:W-:Y:S01]  /*08c0*/  UMOV UR13, 0x400921fb ;  /* 0x400921fb000d7882 */ /* 0x000fe20000000000 */
[----:B------:R-:W-:Y:S01]  /*08d0*/  IMAD.U32 R29, RZ, RZ, UR7 ;  /* 0x00000007ff1d7e24 */ /* 0x000fe2000f8e00ff */
[----:B------:R-:W-:-:S03]  /*08e0*/  DMUL R8, R8, R6 ;  /* 0x0000000608087228 */ /* 0x000fc60000000000 */
[----:B------:R-:W-:-:S04]  /*08f0*/  DMUL R26, R26, 4 ;  /* 0x401000001a1a7828 */ /* 0x000fc80000000000 */
[----:B------:R1:W-:Y:S01]  /*0900*/  STG.E.64 desc[UR10][R2.64+0x20000], R8 ;  /* 0x0200000802007986 */ /* 0x0003e2000c101b0a */
[----:B0-----:R-:W-:-:S03]  /*0910*/  DFMA R38, R36, -R38, 1 ;  /* 0x3ff000002426742b */ /* 0x001fc60000000826 */
[----:B------:R-:W-:-:S05]  /*0920*/  DMUL R26, R26, UR12 ;  /* 0x0000000c1a1a7c28 */ /* 0x000fca0008000000 */
[----:B------:R-:W-:-:S03]  /*0930*/  DFMA R38, R38, R38, R38 ;  /* 0x000000262626722b */ /* 0x000fc60000000026 */
[----:B------:R-:W-:-:S05]  /*0940*/  DMUL R40, R26, UR12 ;  /* 0x0000000c1a287c28 */ /* 0x000fca0008000000 */
[----:B------:R-:W-:-:S05]  /*0950*/  DFMA R38, R36, R38, R36 ;  /* 0x000000262426722b */ /* 0x000fca0000000024 */
[----:B------:R-:W-:-:S03]  /*0960*/  FSETP.GEU.AND P1, PT, |R41|, 6.5827683646048100446e-37, PT ;  /* 0x036000002900780b */ /* 0x000fc60003f2e200 */
[----:B------:R-:W-:-:S08]  /*0970*/  DFMA R28, R38, -R28, 1 ;  /* 0x3ff00000261c742b */ /* 0x000fd0000000081c */
[----:B------:R-:W-:-:S08]  /*0980*/  DFMA R38, R38, R28, R38 ;  /* 0x0000001c2626722b */ /* 0x000fd00000000026 */
[----:B------:R-:W-:-:S08]  /*0990*/  DMUL R26, R38, R40 ;  /* 0x00000028261a7228 */ /* 0x000fd00000000000 */
[----:B------:R-:W-:-:S08]  /*09a0*/  DFMA R28, R26, -UR6, R40 ;  /* 0x800000061a1c7c2b */ /* 0x000fd00008000028 */
[----:B------:R-:W-:-:S10]  /*09b0*/  DFMA R6, R38, R28, R26 ;  /* 0x0000001c2606722b */ /* 0x000fd4000000001a */
[----:B------:R-:W-:-:S05]  /*09c0*/  FFMA R0, RZ, UR7, R7 ;  /* 0x00000007ff007c23 */ /* 0x000fca0008000007 */
[----:B------:R-:W-:-:S13]  /*09d0*/  FSETP.GT.AND P0, PT, |R0|, 1.469367938527859385e-39, PT ;  /* 0x001000000000780b */ /* 0x000fda0003f04200 */
[----:B-1----:R-:W-:Y:S05]  /*09e0*/  @P0 BRA P1, `(.L_x_174) ;  /* 0x0000000000240947 */ /* 0x002fea0000800000 */
        /* <DEDUP_REMOVED lines=9> */
.L_x_174:
[----:B------:R-:W-:Y:S01]  /*0a80*/  DMUL R16, R34, R16 ;  /* 0x0000001022107228 */ /* 0x000fe20000000000 */
[----:B------:R-:W-:Y:S01]  /*0a90*/  IMAD.MOV.U32 R8, RZ, RZ, 0x1 ;  /* 0x00000001ff087424 */ /* 0x000fe200078e00ff */
[----:B------:R-:W-:Y:S01]  /*0aa0*/  UMOV UR12, 0xc9be45de ;  /* 0xc9be45de000c7882 */ /* 0x000fe20000000000 */
[----:B------:R-:W-:Y:S01]  /*0ab0*/  UMOV UR13, 0x4053bd3c ;  /* 0x4053bd3c000d7882 */ /* 0x000fe20000000000 */
[----:B------:R0:W-:Y:S01]  /*0ac0*/  STG.E.64 desc[UR10][R2.64+0x40000], R6 ;  /* 0x0400000602007986 */ /* 0x0001e2000c101b0a */
[----:B------:R-:W-:-:S03]  /*0ad0*/  DMUL R40, R22, UR12 ;  /* 0x0000000c16287c28 */ /* 0x000fc60008000000 */
[----:B------:R-:W-:-:S07]  /*0ae0*/  DMUL R16, R16, UR4 ;  /* 0x0000000410107c28 */ /* 0x000fce0008000000 */
[----:B------:R-:W-:Y:S01]  /*0af0*/  FSETP.GEU.AND P1, PT, |R41|, 6.5827683646048100446e-37, PT ;  /* 0x036000002900780b */ /* 0x000fe20003f2e200 */
[----:B------:R-:W-:-:S08]  /*0b00*/  DMUL R16, R16, UR4 ;  /* 0x0000000410107c28 */ /* 0x000fd00008000000 */
[----:B------:R-:W-:-:S06]  /*0b10*/  DMUL R38, R32, R16 ;  /* 0x0000001020267228 */ /* 0x000fcc0000000000 */
[----:B------:R-:W1:Y:S02]  /*0b20*/  MUFU.RCP64H R9, R39 ;  /* 0x0000002700097308 */ /* 0x000e640000001800 */
[----:B-1----:R-:W-:-:S08]  /*0b30*/  DFMA R16, -R38, R8, 1 ;  /* 0x3ff000002610742b */ /* 0x002fd00000000108 */
        /* <DEDUP_REMOVED lines=9> */
[----:B0-----:R-:W-:Y:S05]  /*0bd0*/  @P0 BRA P1, `(.L_x_175) ;  /* 0x0000000000100947 */ /* 0x001fea0000800000 */
[----:B------:R-:W-:-:S07]  /*0be0*/  MOV R0, 0xc00 ;  /* 0x00000c0000007802 */ /* 0x000fce0000000f00 */
[----:B------:R-:W-:Y:S05]  /*0bf0*/  CALL.REL.NOINC `($__internal_2_$__cuda_sm20_div_rn_f64_full) ;  /* 0x0000000c00687944 */ /* 0x000fea0003c00000 */
[----:B------:R-:W-:Y:S01]  /*0c00*/  IMAD.MOV.U32 R8, RZ, RZ, R44 ;  /* 0x000000ffff087224 */ /* 0x000fe200078e002c */
[----:B------:R-:W-:-:S07]  /*0c10*/  MOV R9, R45 ;  /* 0x0000002d00097202 */ /* 0x000fce0000000f00 */
.L_x_175:
[----:B------:R-:W-:Y:S01]  /*0c20*/  DMUL R38, R32, R14 ;  /* 0x0000000e20267228 */ /* 0x000fe20000000000 */
[----:B------:R-:W-:Y:S01]  /*0c30*/  IMAD.MOV.U32 R6, RZ, RZ, 0x1 ;  /* 0x00000001ff067424 */ /* 0x000fe200078e00ff */
[----:B------:R-:W-:Y:S01]  /*0c40*/  UMOV UR12, 0x54442d18 ;  /* 0x54442d18000c7882 */ /* 0x000fe20000000000 */
[----:B------:R-:W-:Y:S01]  /*0c50*/  UMOV UR13, 0x403921fb ;  /* 0x403921fb000d7882 */ /* 0x000fe20000000000 */
[----:B------:R0:W-:Y:S01]  /*0c60*/  STG.E.64 desc[UR10][R2.64+0x60000], R8 ;  /* 0x0600000802007986 */ /* 0x0001e2000c101b0a */
[----:B------:R-:W-:Y:S01]  /*0c70*/  DMUL R40, R20, UR12 ;  /* 0x0000000c14287c28 */ /* 0x000fe20008000000 */
[----:B------:R-:W1:Y:S09]  /*0c80*/  MUFU.RCP64H R7, R39 ;  /* 0x0000002700077308 */ /* 0x000e720000001800 */
[----:B------:R-:W-:Y:S01]  /*0c90*/  FSETP.GEU.AND P1, PT, |R41|, 6.5827683646048100446e-37, PT ;  /* 0x036000002900780b */ /* 0x000fe20003f2e200 */
        /* <DEDUP_REMOVED lines=13> */
[----:B------:R-:W-:Y:S02]  /*0d70*/  IMAD.MOV.U32 R6, RZ, RZ, R44 ;  /* 0x000000ffff067224 */ /* 0x000fe400078e002c */
[----:B------:R-:W-:-:S07]  /*0d80*/  IMAD.MOV.U32 R7, RZ, RZ, R45 ;  /* 0x000000ffff077224 */ /* 0x000fce00078e002d */
.L_x_176:
[----:B------:R-:W0:Y:S01]  /*0d90*/  LDC.64 R8, c[0x0][0x3d0] ;  /* 0x0000f400ff087b82 */ /* 0x000e220000000a00 */
[----:B------:R1:W-:Y:S01]  /*0da0*/  STG.E.64 desc[UR10][R2.64+0x80000], R6 ;  /* 0x0800000602007986 */ /* 0x0003e2000c101b0a */
[----:B0-----:R-:W-:-:S05]  /*0db0*/  IMAD.WIDE R8, R4, 0x8, R8 ;  /* 0x0000000804087825 */ /* 0x001fca00078e0208 */
[----:B------:R-:W2:Y:S01]  /*0dc0*/  LDG.E.64 R14, desc[UR10][R8.64] ;  /* 0x0000000a080e7981 */ /* 0x000ea2000c1e1b00 */
[----:B------:R-:W0:Y:S01]  /*0dd0*/  MUFU.RCP64H R17, UR7 ;  /* 0x0000000700117d08 */ /* 0x000e220008001800 */
[----:B------:R-:W-:Y:S01]  /*0de0*/  MOV R20, UR6 ;  /* 0x0000000600147c02 */ /* 0x000fe20008000f00 */
[----:B------:R-:W-:Y:S01]  /*0df0*/  IMAD.U32 R21, RZ, RZ, UR7 ;  /* 0x00000007ff157e24 */ /* 0x000fe2000f8e00ff */
[----:B------:R-:W-:Y:S01]  /*0e00*/  UMOV UR12, 0xc9be45de ;  /* 0xc9be45de000c7882 */ /* 0x000fe20000000000 */
[----:B------:R-:W-:Y:S01]  /*0e10*/  IMAD.MOV.U32 R16, RZ, RZ, 0x1 ;  /* 0x00000001ff107424 */ /* 0x000fe200078e00ff */
[----:B------:R-:W-:Y:S01]  /*0e20*/  UMOV UR13, 0x4043bd3c ;  /* 0x4043bd3c000d7882 */ /* 0x000fe20000000000 */
[----:B------:R-:W-:Y:S04]  /*0e30*/  BSSY.RECONVERGENT B0, `(.L_x_177) ;  /* 0x0000019000007945 */ /* 0x000fe80003800200 */
[----:B0-----:R-:W-:-:S08]  /*0e40*/  DFMA R20, R16, -R20, 1 ;  /* 0x3ff000001014742b */ /* 0x001fd00000000814 */
[----:B------:R-:W-:-:S08]  /*0e50*/  DFMA R20, R20, R20, R20 ;  /* 0x000000141414722b */ /* 0x000fd00000000014 */
[----:B------:R-:W-:Y:S01]  /*0e60*/  DFMA R20, R16, R20, R16 ;  /* 0x000000141014722b */ /* 0x000fe20000000010 */
[----:B------:R-:W-:Y:S01]  /*0e70*/  IMAD.U32 R16, RZ, RZ, UR6 ;  /* 0x00000006ff107e24 */ /* 0x000fe2000f8e00ff */
[----:B------:R-:W-:-:S06]  /*0e80*/  MOV R17, UR7 ;  /* 0x0000000700117c02 */ /* 0x000fcc0008000f00 */
[----:B------:R-:W-:-:S08]  /*0e90*/  DFMA R16, R20, -R16, 1 ;  /* 0x3ff000001410742b */ /* 0x000fd00000000810 */
[----:B------:R-:W-:Y:S02]  /*0ea0*/  DFMA R16, R20, R16, R20 ;  /* 0x000000101410722b */ /* 0x000fe40000000014 */
[----:B--2---:R-:W-:-:S08]  /*0eb0*/  DMUL R40, R14, UR12 ;  /* 0x0000000c0e287c28 */ /* 0x004fd00008000000 */
[----:B-1----:R-:W-:Y:S02]  /*0ec0*/  DMUL R6, R16, R40 ;  /* 0x0000002810067228 */ /* 0x002fe40000000000 */
[----:B------:R-:W-:-:S06]  /*0ed0*/  FSETP.GEU.AND P1, PT, |R41|, 6.5827683646048100446e-37, PT ;  /* 0x036000002900780b */ /* 0x000fcc0003f2e200 */
[----:B------:R-:W-:-:S08]  /*0ee0*/  DFMA R14, R6, -UR6, R40 ;  /* 0x80000006060e7c2b */ /* 0x000fd00008000028 */
[----:B------:R-:W-:-:S10]  /*0ef0*/  DFMA R6, R16, R14, R6 ;  /* 0x0000000e1006722b */ /* 0x000fd40000000006 */
[----:B------:R-:W-:-:S05]  /*0f00*/  FFMA R0, RZ, UR7, R7 ;  /* 0x00000007ff007c23 */ /* 0x000fca0008000007 */
[----:B------:R-:W-:-:S13]  /*0f10*/  FSETP.GT.AND P0, PT, |R0|, 1.469367938527859385e-39, PT ;  /* 0x001000000000780b */ /* 0x000fda0003f04200 */
[----:B------:R-:W-:Y:S05]  /*0f20*/  @P0 BRA P1, `(.L_x_178) ;  /* 0x0000000000240947 */ /* 0x000fea0000800000 */
[----:B------:R-:W-:Y:S01]  /*0f30*/  MOV R7, UR7 ;  /* 0x0000000700077c02 */ /* 0x000fe20008000f00 */
[----:B------:R-:W-:Y:S01]  /*0f40*/  IMAD.U32 R39, RZ, RZ, UR7 ;  /* 0x00000007ff277e24 */ /* 0x000fe2000f8e00ff */
[----:B------:R-:W-:Y:S01]  /*0f50*/  MOV R0, 0xfa0 ;  /* 0x00000fa000007802 */ /* 0x000fe20000000f00 */
[----:B------:R-:W-:Y:S02]  /*0f60*/  IMAD.U32 R38, RZ, RZ, UR6 ;  /* 0x00000006ff267e24 */ /* 0x000fe4000f8e00ff */
[----:B------:R-:W-:Y:S02]  /*0f70*/  IMAD.U32 R6, RZ, RZ, UR6 ;  /* 0x00000006ff067e24 */ /* 0x000fe4000f8e00ff */
[----:B------:R-:W-:-:S07]  /*0f80*/  IMAD.MOV.U32 R39, RZ, RZ, R7 ;  /* 0x000000ffff277224 */ /* 0x000fce00078e0007 */
[----:B------:R-:W-:Y:S05]  /*0f90*/  CALL.REL.NOINC `($__internal_2_$__cuda_sm20_div_rn_f64_full) ;  /* 0x0000000800807944 */ /* 0x000fea0003c00000 */
[----:B------:R-:W-:Y:S02]  /*0fa0*/  IMAD.MOV.U32 R6, RZ, RZ, R44 ;  /* 0x000000ffff067224 */ /* 0x000fe400078e002c */
[----:B------:R-:W-:-:S07]  /*0fb0*/  IMAD.MOV.U32 R7, RZ, RZ, R45 ;  /* 0x000000ffff077224 */ /* 0x000fce00078e002d */
.L_x_178:
[----:B------:R-:W-:Y:S05]  /*0fc0*/  BSYNC.RECONVERGENT B0 ;  /* 0x0000000000007941 */ /* 0x000fea0003800200 */
.L_x_177:
        /* <DEDUP_REMOVED lines=19> */
[----:B------:R-:W-:Y:S02]  /*1100*/  DMUL R4, R16, R40 ;  /* 0x0000002810047228 */ /* 0x000fe40000000000 */
[----:B------:R-:W-:-:S06]  /*1110*/  FSETP.GEU.AND P1, PT, |R41|, 6.5827683646048100446e-37, PT ;  /* 0x036000002900780b */ /* 0x000fcc0003f2e200 */
[----:B-1----:R-:W-:-:S08]  /*1120*/  DFMA R6, R4, -UR6, R40 ;  /* 0x8000000604067c2b */ /* 0x002fd00008000028 */
        /* <DEDUP_REMOVED lines=13> */
.L_x_180:
[----:B------:R-:W-:Y:S05]  /*1200*/  BSYNC.RECONVERGENT B0 ;  /* 0x0000000000007941 */ /* 0x000fea0003800200 */
.L_x_179:
[----:B------:R0:W-:Y:S04]  /*1210*/  STG.E.64 desc[UR10][R2.64+0xc0000], R4 ;  /* 0x0c00000402007986 */ /* 0x0001e8000c101b0a */
[----:B------:R-:W2:Y:S01]  /*1220*/  LDG.E.64 R8, desc[UR10][R8.64] ;  /* 0x0000000a08087981 */ /* 0x000ea2000c1e1b00 */
[----:B------:R-:W1:Y:S01]  /*1230*/  MUFU.RCP64H R7, UR9 ;  /* 0x0000000900077d08 */ /* 0x000e620008001800 */
[----:B------:R-:W-:Y:S01]  /*1240*/  MOV R16, UR8 ;  /* 0x0000000800107c02 */ /* 0x000fe20008000f00 */
[----:B------:R-:W-:Y:S01]  /*1250*/  IMAD.U32 R17, RZ, RZ, UR9 ;  /* 0x00000009ff117e24 */ /* 0x000fe2000f8e00ff */
[----:B------:R-:W-:Y:S01]  /*1260*/  UMOV UR6, 0xc9be45de ;  /* 0xc9be45de00067882 */ /* 0x000fe20000000000 */
[----:B------:R-:W-:Y:S01]  /*1270*/  IMAD.MOV.U32 R6, RZ, RZ, 0x1 ;  /* 0x00000001ff067424 */ /* 0x000fe200078e00ff */
[----:B------:R-:W-:Y:S01]  /*1280*/  UMOV UR7, 0x4043bd3c ;  /* 0x4043bd3c00077882 */ /* 0x000fe20000000000 */
[----:B------:R-:W-:Y:S04]  /*1290*/  BSSY.RECONVERGENT B0, `(.L_x_181) ;  /* 0x0000019000007945 */ /* 0x000fe80003800200 */
[----:B-1----:R-:W-:-:S08]  /*12a0*/  DFMA R16, R6, -R16, 1 ;  /* 0x3ff000000610742b */ /* 0x002fd00000000810 */
[----:B------:R-:W-:-:S08]  /*12b0*/  DFMA R16, R16, R16, R16 ;  /* 0x000000101010722b */ /* 0x000fd00000000010 */
[----:B------:R-:W-:Y:S01]  /*12c0*/  DFMA R16, R6, R16, R6 ;  /* 0x000000100610722b */ /* 0x000fe20000000006 */
[----:B------:R-:W-:Y:S01]  /*12d0*/  IMAD.U32 R6, RZ, RZ, UR8 ;  /* 0x00000008ff067e24 */ /* 0x000fe2000f8e00ff */
[----:B------:R-:W-:-:S06]  /*12e0*/  MOV R7, UR9 ;  /* 0x0000000900077c02 */ /* 0x000fcc0008000f00 */
[----:B------:R-:W-:-:S08]  /*12f0*/  DFMA R6, R16, -R6, 1 ;  /* 0x3ff000001006742b */ /* 0x000fd00000000806 */
[----:B------:R-:W-:Y:S02]  /*1300*/  DFMA R16, R16, R6, R16 ;  /* 0x000000061010722b */ /* 0x000fe40000000010 */
[----:B--2---:R-:W-:-:S08]  /*1310*/  DMUL R40, R8, UR6 ;  /* 0x0000000608287c28 */ /* 0x004fd00008000000 */
[----:B0-----:R-:W-:Y:S02]  /*1320*/  DMUL R4, R16, R40 ;  /* 0x0000002810047228 */ /* 0x001fe40000000000 */
        /* <DEDUP_REMOVED lines=15> */
.L_x_182:
[----:B------:R-:W-:Y:S05]  /*1420*/  BSYNC.RECONVERGENT B0 ;  /* 0x0000000000007941 */ /* 0x000fea0003800200 */
.L_x_181:
[----:B------:R0:W-:Y:S04]  /*1430*/  STG.E.64 desc[UR10][R2.64+0xe0000], R4 ;  /* 0x0e00000402007986 */ /* 0x0001e8000c101b0a */
[----:B------:R-:W2:Y:S01]  /*1440*/  LDG.E.64 R14, desc[UR10][R14.64] ;  /* 0x0000000a0e0e7981 */ /* 0x000ea2000c1e1b00 */
[----:B------:R-:W-:Y:S01]  /*1450*/  DMUL R6, R12, UR4 ;  /* 0x000000040c067c28 */ /* 0x000fe20008000000 */
[----:B------:R-:W-:Y:S01]  /*1460*/  UMOV UR6, 0xc9be45de ;  /* 0xc9be45de00067882 */ /* 0x000fe20000000000 */
[----:B------:R-:W-:Y:S01]  /*1470*/  UMOV UR7, 0x4043bd3c ;  /* 0x4043bd3c00077882 */ /* 0x000fe20000000000 */
[----:B------:R-:W-:Y:S05]  /*1480*/  BSSY.RECONVERGENT B0, `(.L_x_183) ;  /* 0x0000017000007945 */ /* 0x000fea0003800200 */
[----:B------:R-:W-:-:S02]  /*1490*/  DMUL R6, R32, R6 ;  /* 0x0000000620067228 */ /* 0x000fc40000000000 */
[----:B0-----:R-:W-:-:S06]  /*14a0*/  DMUL R4, R30, UR6 ;  /* 0x000000061e047c28 */ /* 0x001fcc0008000000 */
[----:B------:R-:W-:Y:S01]  /*14b0*/  DMUL R38, R24, R6 ;  /* 0x0000000618267228 */ /* 0x000fe20000000000 */
[----:B------:R-:W-:-:S05]  /*14c0*/  MOV R6, 0x1 ;  /* 0x0000000100067802 */ /* 0x000fca0000000f00 */
[----:B------:R-:W0:Y:S02]  /*14d0*/  MUFU.RCP64H R7, R39 ;  /* 0x0000002700077308 */ /* 0x000e240000001800 */
[----:B0-----:R-:W-:-:S08]  /*14e0*/  DFMA R8, -R38, R6, 1 ;  /* 0x3ff000002608742b */ /* 0x001fd00000000106 */
[----:B------:R-:W-:-:S08]  /*14f0*/  DFMA R8, R8, R8, R8 ;  /* 0x000000080808722b */ /* 0x000fd00000000008 */
[----:B------:R-:W-:-:S08]  /*1500*/  DFMA R8, R6, R8, R6 ;  /* 0x000000080608722b */ /* 0x000fd00000000006 */
[----:B------:R-:W-:-:S08]  /*1510*/  DFMA R6, -R38, R8, 1 ;  /* 0x3ff000002606742b */ /* 0x000fd00000000108 */
[----:B------:R-:W-:Y:S02]  /*1520*/  DFMA R6, R8, R6, R8 ;  /* 0x000000060806722b */ /* 0x000fe40000000008 */
[----:B--2---:R-:W-:-:S08]  /*1530*/  DMUL R40, R4, R14 ;  /* 0x0000000e04287228 */ /* 0x004fd00000000000 */
        /* <DEDUP_REMOVED lines=8> */
[----:B------:R-:W-:Y:S05]  /*15c0*/  CALL.REL.NOINC `($__internal_2_$__cuda_sm20_div_rn_f64_full) ;  /* 0x0000000000f47944 */ /* 0x000fea0003c00000 */
[----:B------:R-:W-:Y:S02]  /*15d0*/  IMAD.MOV.U32 R4, RZ, RZ, R44 ;  /* 0x000000ffff047224 */ /* 0x000fe400078e002c */
[----:B------:R-:W-:-:S07]  /*15e0*/  IMAD.MOV.U32 R5, RZ, RZ, R45 ;  /* 0x000000ffff057224 */ /* 0x000fce00078e002d */
.L_x_184:
[----:B------:R-:W-:Y:S05]  /*15f0*/  BSYNC.RECONVERGENT B0 ;  /* 0x0000000000007941 */ /* 0x000fea0003800200 */
.L_x_183:
[----:B------:R-:W-:Y:S01]  /*1600*/  UMOV UR6, 0x54442d18 ;  /* 0x54442d1800067882 */ /* 0x000fe20000000000 */
[----:B------:R-:W-:Y:S01]  /*1610*/  UMOV UR7, 0x401921fb ;  /* 0x401921fb00077882 */ /* 0x000fe20000000000 */
[----:B------:R-:W-:Y:S01]  /*1620*/  IMAD.MOV.U32 R6, RZ, RZ, 0x1 ;  /* 0x00000001ff067424 */ /* 0x000fe200078e00ff */
[----:B------:R-:W-:Y:S01]  /*1630*/  DMUL R38, R24, UR6 ;  /* 0x0000000618267c28 */ /* 0x000fe20008000000 */
[----:B------:R0:W-:Y:S01]  /*1640*/  STG.E.64 desc[UR10][R2.64+0x100000], R4 ;  /* 0x1000000402007986 */ /* 0x0001e2000c101b0a */
[----:B------:R-:W-:-:S04]  /*1650*/  FSETP.GEU.AND P1, PT, |R13|, 6.5827683646048100446e-37, PT ;  /* 0x036000000d00780b */ /* 0x000fc80003f2e200 */
        /* <DEDUP_REMOVED lines=12> */
[----:B------:R-:W-:Y:S01]  /*1720*/  MOV R40, R12 ;  /* 0x0000000c00287202 */ /* 0x000fe20000000f00 */
[----:B------:R-:W-:Y:S01]  /*1730*/  IMAD.MOV.U32 R41, RZ, RZ, R13 ;  /* 0x000000ffff297224 */ /* 0x000fe200078e000d */
[----:B------:R-:W-:-:S07]  /*1740*/  MOV R0, 0x1760 ;  /* 0x0000176000007802 */ /* 0x000fce0000000f00 */
[----:B------:R-:W-:Y:S05]  /*1750*/  CALL.REL.NOINC `($__internal_2_$__cuda_sm20_div_rn_f64_full) ;  /* 0x0000000000907944 */ /* 0x000fea0003c00000 */
[----:B------:R-:W-:Y:S02]  /*1760*/  IMAD.MOV.U32 R6, RZ, RZ, R44 ;  /* 0x000000ffff067224 */ /* 0x000fe400078e002c */
[----:B------:R-:W-:-:S07]  /*1770*/  IMAD.MOV.U32 R7, RZ, RZ, R45 ;  /* 0x000000ffff077224 */ /* 0x000fce00078e002d */
.L_x_185:
[----:B------:R-:W0:Y:S01]  /*1780*/  MUFU.RCP64H R5, UR5 ;  /* 0x0000000500057d08 */ /* 0x000e220008001800 */
[----:B------:R-:W-:Y:S01]  /*1790*/  MOV R8, UR4 ;  /* 0x0000000400087c02 */ /* 0x000fe20008000f00 */
[----:B------:R-:W-:Y:S01]  /*17a0*/  IMAD.U32 R9, RZ, RZ, UR5 ;  /* 0x00000005ff097e24 */ /* 0x000fe2000f8e00ff */
[----:B------:R1:W-:Y:S01]  /*17b0*/  STG.E.64 desc[UR10][R2.64+0x120000], R6 ;  /* 0x1200000602007986 */ /* 0x0003e2000c101b0a */
[----:B------:R-:W-:Y:S01]  /*17c0*/  IMAD.MOV.U32 R4, RZ, RZ, 0x1 ;  /* 0x00000001ff047424 */ /* 0x000fe200078e00ff */
[----:B------:R-:W-:Y:S02]  /*17d0*/  FSETP.GEU.AND P1, PT, |R31|, 6.5827683646048100446e-37, PT ;  /* 0x036000001f00780b */ /* 0x000fe40003f2e200 */
[----:B------:R1:W-:Y:S03]  /*17e0*/  STG.E.64 desc[UR10][R2.64+0x140000], R10 ;  /* 0x1400000a02007986 */ /* 0x0003e6000c101b0a */
[----:B0-----:R-:W-:-:S08]  /*17f0*/  DFMA R8, R4, -R8, 1 ;  /* 0x3ff000000408742b */ /* 0x001fd00000000808 */
[----:B------:R-:W-:-:S08]  /*1800*/  DFMA R8, R8, R8, R8 ;  /* 0x000000080808722b */ /* 0x000fd00000000008 */
[----:B------:R-:W-:Y:S01]  /*1810*/  DFMA R8, R4, R8, R4 ;  /* 0x000000080408722b */ /* 0x000fe20000000004 */
[----:B------:R-:W-:Y:S01]  /*1820*/  IMAD.U32 R4, RZ, RZ, UR4 ;  /* 0x00000004ff047e24 */ /* 0x000fe2000f8e00ff */
[----:B------:R-:W-:-:S06]  /*1830*/  MOV R5, UR5 ;  /* 0x0000000500057c02 */ /* 0x000fcc0008000f00 */
        /* <DEDUP_REMOVED lines=8> */
[----:B------:R-:W-:Y:S01]  /*18c0*/  MOV R5, UR5 ;  /* 0x0000000500057c02 */ /* 0x000fe20008000f00 */
[----:B------:R-:W-:Y:S01]  /*18d0*/  IMAD.U32 R39, RZ, RZ, UR5 ;  /* 0x00000005ff277e24 */ /* 0x000fe2000f8e00ff */
[----:B------:R-:W-:Y:S01]  /*18e0*/  MOV R0, 0x1950 ;  /* 0x0000195000007802 */ /* 0x000fe20000000f00 */
[----:B------:R-:W-:Y:S01]  /*18f0*/  IMAD.U32 R38, RZ, RZ, UR4 ;  /* 0x00000004ff267e24 */ /* 0x000fe2000f8e00ff */
[----:B------:R-:W-:Y:S01]  /*1900*/  MOV R39, R5 ;  /* 0x0000000500277202 */ /* 0x000fe20000000f00 */
[----:B------:R-:W-:Y:S02]  /*1910*/  IMAD.U32 R4, RZ, RZ, UR4 ;  /* 0x00000004ff047e24 */ /* 0x000fe4000f8e00ff */
[----:B------:R-:W-:Y:S02]  /*1920*/  IMAD.MOV.U32 R40, RZ, RZ, R30 ;  /* 0x000000ffff287224 */ /* 0x000fe400078e001e */
[----:B------:R-:W-:-:S07]  /*1930*/  IMAD.MOV.U32 R41, RZ, RZ, R31 ;  /* 0x000000ffff297224 */ /* 0x000fce00078e001f */
[----:B------:R-:W-:Y:S05]  /*1940*/  CALL.REL.NOINC `($__internal_2_$__cuda_sm20_div_rn_f64_full) ;  /* 0x0000000000147944 */ /* 0x000fea0003c00000 */
[----:B------:R-:W-:Y:S02]  /*1950*/  IMAD.MOV.U32 R4, RZ, RZ, R44 ;  /* 0x000000ffff047224 */ /* 0x000fe400078e002c */
[----:B------:R-:W-:-:S07]  /*1960*/  IMAD.MOV.U32 R5, RZ, RZ, R45 ;  /* 0x000000ffff057224 */ /* 0x000fce00078e002d */
.L_x_186:
[----:B------:R-:W-:Y:S04]  /*1970*/  STG.E.64 desc[UR10][R2.64+0x160000], R4 ;  /* 0x1600000402007986 */ /* 0x000fe8000c101b0a */
[----:B------:R-:W-:Y:S01]  /*1980*/  STG.E.64 desc[UR10][R2.64+0x180000], R18 ;  /* 0x1800001202007986 */ /* 0x000fe2000c101b0a */
[----:B------:R-:W-:Y:S05]  /*1990*/  EXIT ;  /* 0x000000000000794d */ /* 0x000fea0003800000 */
        .weak           $__internal_2_$__cuda_sm20_div_rn_f64_full
        .type           $__internal_2_$__cuda_sm20_div_rn_f64_full,@function
        .size           $__internal_2_$__cuda_sm20_div_rn_f64_full,(.L_x_197 - $__internal_2_$__cuda_sm20_div_rn_f64_full)
$__internal_2_$__cuda_sm20_div_rn_f64_full:
[C---:B------:R-:W-:Y:S01]  /*19a0*/  FSETP.GEU.AND P0, PT, |R39|.reuse, 1.469367938527859385e-39, PT ;  /* 0x001000002700780b */ /* 0x040fe20003f0e200 */
[----:B------:R-:W-:Y:S01]  /*19b0*/  IMAD.MOV.U32 R42, RZ, RZ, 0x1 ;  /* 0x00000001ff2a7424 */ /* 0x000fe200078e00ff */
[----:B------:R-:W-:Y:S01]  /*19c0*/  LOP3.LUT R36, R39, 0x800fffff, RZ, 0xc0, !PT ;  /* 0x800fffff27247812 */ /* 0x000fe200078ec0ff */
[----:B------:R-:W-:Y:S01]  /*19d0*/  BSSY.RECONVERGENT B1, `(.L_x_187) ;  /* 0x0000054000017945 */ /* 0x000fe20003800200 */
[C---:B------:R-:W-:Y:S02]  /*19e0*/  FSETP.GEU.AND P2, PT, |R41|.reuse, 1.469367938527859385e-39, PT ;  /* 0x001000002900780b */ /* 0x040fe40003f4e200 */
[----:B------:R-:W-:Y:S02]  /*19f0*/  LOP3.LUT R37, R36, 0x3ff00000, RZ, 0xfc, !PT ;  /* 0x3ff0000024257812 */ /* 0x000fe400078efcff */
[----:B------:R-:W-:Y:S02]  /*1a00*/  MOV R36, R38 ;  /* 0x0000002600247202 */ /* 0x000fe40000000f00 */
[----:B------:R-:W-:-:S02]  /*1a10*/  LOP3.LUT R5, R41, 0x7ff00000, RZ, 0xc0, !PT ;  /* 0x7ff0000029057812 */ /* 0x000fc400078ec0ff */
[----:B------:R-:W-:Y:S01]  /*1a20*/  LOP3.LUT R50, R39, 0x7ff00000, RZ, 0xc0, !PT ;  /* 0x7ff0000027327812 */ /* 0x000fe200078ec0ff */
[----:B------:R-:W-:-:S03]  /*1a30*/  @!P0 DMUL R36, R38, 8.98846567431157953865e+307 ;  /* 0x7fe0000026248828 */ /* 0x000fc60000000000 */
[----:B------:R-:W-:Y:S02]  /*1a40*/  ISETP.GE.U32.AND P1, PT, R5, R50, PT ;  /* 0x000000320500720c */ /* 0x000fe40003f26070 */
[----:B------:R-:W-:Y:S01]  /*1a50*/  @!P2 LOP3.LUT R6, R39, 0x7ff00000, RZ, 0xc0, !PT ;  /* 0x7ff000002706a812 */ /* 0x000fe200078ec0ff */
[----:B------:R-:W0:Y:S03]  /*1a60*/  MUFU.RCP64H R43, R37 ;  /* 0x00000025002b7308 */ /* 0x000e260000001800 */
[----:B------:R-:W-:Y:S01]  /*1a70*/  @!P2 ISETP.GE.U32.AND P3, PT, R5, R6, PT ;  /* 0x000000060500a20c */ /* 0x000fe20003f66070 */
[----:B------:R-:W-:Y:S01]  /*1a80*/  IMAD.MOV.U32 R6, RZ, RZ, 0x1ca00000 ;  /* 0x1ca00000ff067424 */ /* 0x000fe200078e00ff */
[----:B------:R-:W-:-:S04]  /*1a90*/  @!P0 LOP3.LUT R50, R37, 0x7ff00000, RZ, 0xc0, !PT ;  /* 0x7ff0000025328812 */ /* 0x000fc800078ec0ff */
[----:B------:R-:W-:-:S04]  /*1aa0*/  @!P2 SEL R7, R6, 0x63400000, !P3 ;  /* 0x634000000607a807 */ /* 0x000fc80005800000 */
[----:B------:R-:W-:Y:S01]  /*1ab0*/  @!P2 LOP3.LUT R48, R7, 0x80000000, R41, 0xf8, !PT ;  /* 0x800000000730a812 */ /* 0x000fe200078ef829 */
[----:B------:R-:W-:Y:S01]  /*1ac0*/  IMAD.MOV.U32 R7, RZ, RZ, R5 ;  /* 0x000000ffff077224 */ /* 0x000fe200078e0005 */
[----:B0-----:R-:W-:Y:S02]  /*1ad0*/  DFMA R46, R42, -R36, 1 ;  /* 0x3ff000002a2e742b */ /* 0x001fe40000000824 */
[----:B------:R-:W-:Y:S01]  /*1ae0*/  @!P2 LOP3.LUT R49, R48, 0x100000, RZ, 0xfc, !PT ;  /* 0x001000003031a812 */ /* 0x000fe200078efcff */
[----:B------:R-:W-:-:S05]  /*1af0*/  @!P2 IMAD.MOV.U32 R48, RZ, RZ, RZ ;  /* 0x000000ffff30a224 */ /* 0x000fca00078e00ff */
[----:B------:R-:W-:-:S08]  /*1b00*/  DFMA R46, R46, R46, R46 ;  /* 0x0000002e2e2e722b */ /* 0x000fd0000000002e */
[----:B------:R-:W-:Y:S01]  /*1b10*/  DFMA R46, R42, R46, R42 ;  /* 0x0000002e2a2e722b */ /* 0x000fe2000000002a */
[----:B------:R-:W-:Y:S02]  /*1b20*/  SEL R43, R6, 0x63400000, !P1 ;  /* 0x63400000062b7807 */ /* 0x000fe40004800000 */
[----:B------:R-:W-:Y:S02]  /*1b30*/  MOV R42, R40 ;  /* 0x00000028002a7202 */ /* 0x000fe40000000f00 */
[----:B------:R-:W-:-:S03]  /*1b40*/  LOP3.LUT R43, R43, 0x800fffff, R41, 0xf8, !PT ;  /* 0x800fffff2b2b7812 */ /* 0x000fc600078ef829 */
[----:B------:R-:W-:-:S03]  /*1b50*/  DFMA R44, R46, -R36, 1 ;  /* 0x3ff000002e2c742b */ /* 0x000fc60000000824 */
[----:B------:R-:W-:-:S05]  /*1b60*/  @!P2 DFMA R42, R42, 2, -R48 ;  /* 0x400000002a2aa82b */ /* 0x000fca0000000830 */
[----:B------:R-:W-:-:S05]  /*1b70*/  DFMA R44, R46, R44, R46 ;  /* 0x0000002c2e2c722b */ /* 0x000fca000000002e */
[----:B------:R-:W-:-:S03]  /*1b80*/  @!P2 LOP3.LUT R7, R43, 0x7ff00000, RZ, 0xc0, !PT ;  /* 0x7ff000002b07a812 */ /* 0x000fc600078ec0ff */
[----:B------:R-:W-:-:S08]  /*1b90*/  DMUL R46, R44, R42 ;  /* 0x0000002a2c2e7228 */ /* 0x000fd00000000000 */
[----:B------:R-:W-:-:S08]  /*1ba0*/  DFMA R48, R46, -R36, R42 ;  /* 0x800000242e30722b */ /* 0x000fd0000000002a */
[----:B------:R-:W-:Y:S01]  /*1bb0*/  DFMA R48, R44, R48, R46 ;  /* 0x000000302c30722b */ /* 0x000fe2000000002e */
[----:B------:R-:W-:-:S04]  /*1bc0*/  IADD3 R44, PT, PT, R7, -0x1, RZ ;  /* 0xffffffff072c7810 */ /* 0x000fc80007ffe0ff */
[----:B------:R-:W-:Y:S01]  /*1bd0*/  ISETP.GT.U32.AND P0, PT, R44, 0x7feffffe, PT ;  /* 0x7feffffe2c00780c */ /* 0x000fe20003f04070 */
[----:B------:R-:W-:-:S05]  /*1be0*/  VIADD R44, R50, 0xffffffff ;  /* 0xffffffff322c7836 */ /* 0x000fca0000000000 */
[----:B------:R-:W-:-:S13]  /*1bf0*/  ISETP.GT.U32.OR P0, PT, R44, 0x7feffffe, P0 ;  /* 0x7feffffe2c00780c */ /* 0x000fda0000704470 */
[----:B------:R-:W-:Y:S05]  /*1c00*/  @P0 BRA `(.L_x_188) ;  /* 0x00000000006c0947 */ /* 0x000fea0003800000 */
[----:B------:R-:W-:-:S04]  /*1c10*/  LOP3.LUT R40, R39, 0x7ff00000, RZ, 0xc0, !PT ;  /* 0x7ff0000027287812 */ /* 0x000fc800078ec0ff */
[CC--:B------:R-:W-:Y:S02]  /*1c20*/  VIADDMNMX R7, R5.reuse, -R40.reuse, 0xb9600000, !PT ;  /* 0xb960000005077446 */ /* 0x0c0fe40007800928 */
[----:B------:R-:W-:Y:S02]  /*1c30*/  ISETP.GE.U32.AND P0, PT, R5, R40, PT ;  /* 0x000000280500720c */ /* 0x000fe40003f06070 */
[----:B------:R-:W-:Y:S02]  /*1c40*/  VIMNMX R5, PT, PT, R7, 0x46a00000, PT ;  /* 0x46a0000007057848 */ /* 0x000fe40003fe0100 */
[----:B------:R-:W-:-:S05]  /*1c50*/  SEL R6, R6, 0x63400000, !P0 ;  /* 0x6340000006067807 */ /* 0x000fca0004000000 */
[----:B------:R-:W-:Y:S02]  /*1c60*/  IMAD.IADD R5, R5, 0x1, -R6 ;  /* 0x0000000105057824 */ /* 0x000fe400078e0a06 */
[----:B------:R-:W-:-:S03]  /*1c70*/  IMAD.MOV.U32 R6, RZ, RZ, RZ ;  /* 0x000000ffff067224 */ /* 0x000fc600078e00ff */
[----:B------:R-:W-:-:S06]  /*1c80*/  IADD3 R7, PT, PT, R5, 0x7fe00000, RZ ;  /* 0x7fe0000005077810 */ /* 0x000fcc0007ffe0ff */
[----:B------:R-:W-:-:S10]  /*1c90*/  DMUL R44, R48, R6 ;  /* 0x00000006302c7228 */ /* 0x000fd40000000000 */
[----:B------:R-:W-:-:S13]  /*1ca0*/  FSETP.GTU.AND P0, PT, |R45|, 1.469367938527859385e-39, PT ;  /* 0x001000002d00780b */ /* 0x000fda0003f0c200 */
[----:B------:R-:W-:Y:S05]  /*1cb0*/  @P0 BRA `(.L_x_189) ;  /* 0x0000000000940947 */ /* 0x000fea0003800000 */
[----:B------:R-:W-:-:S06]  /*1cc0*/  DFMA R36, R48, -R36, R42 ;  /* 0x800000243024722b */ /* 0x000fcc000000002a */
[----:B------:R-:W-:-:S04]  /*1cd0*/  IMAD.MOV.U32 R36, RZ, RZ, RZ ;  /* 0x000000ffff247224 */ /* 0x000fc800078e00ff */
[C---:B------:R-:W-:Y:S02]  /*1ce0*/  FSETP.NEU.AND P0, PT, R37.reuse, RZ, PT ;  /* 0x000000ff2500720b */ /* 0x040fe40003f0d000 */
[----:B------:R-:W-:-:S04]  /*1cf0*/  LOP3.LUT R39, R37, 0x80000000, R39, 0x48, !PT ;  /* 0x8000000025277812 */ /* 0x000fc800078e4827 */
[----:B------:R-:W-:-:S07]  /*1d00*/  LOP3.LUT R37, R39, R7, RZ, 0xfc, !PT ;  /* 0x0000000727257212 */ /* 0x000fce00078efcff */
[----:B------:R-:W-:Y:S05]  /*1d10*/  @!P0 BRA `(.L_x_189) ;  /* 0x00000000007c8947 */ /* 0x000fea0003800000 */
[C---:B------:R-:W-:Y:S01]  /*1d20*/  IADD3 R7, PT, PT, -R5.reuse, RZ, RZ ;  /* 0x000000ff05077210 */ /* 0x040fe20007ffe1ff */
[----:B------:R-:W-:Y:S01]  /*1d30*/  IMAD.MOV.U32 R6, RZ, RZ, RZ ;  /* 0x000000ffff067224 */ /* 0x000fe200078e00ff */
[----:B------:R-:W-:Y:S01]  /*1d40*/  DMUL.RP R36, R48, R36 ;  /* 0x0000002430247228 */ /* 0x000fe20000008000 */
[----:B------:R-:W-:-:S04]  /*1d50*/  IADD3 R5, PT, PT, -R5, -0x43300000, RZ ;  /* 0xbcd0000005057810 */ /* 0x000fc80007ffe1ff */
[----:B------:R-:W-:-:S05]  /*1d60*/  DFMA R6, R44, -R6, R48 ;  /* 0x800000062c06722b */ /* 0x000fca0000000030 */
[----:B------:R-:W-:-:S05]  /*1d70*/  LOP3.LUT R39, R37, R39, RZ, 0x3c, !PT ;  /* 0x0000002725277212 */ /* 0x000fca00078e3cff */
[----:B------:R-:W-:-:S04]  /*1d80*/  FSETP.NEU.AND P0, PT, |R7|, R5, PT ;  /* 0x000000050700720b */ /* 0x000fc80003f0d200 */
[----:B------:R-:W-:Y:S02]  /*1d90*/  FSEL R44, R36, R44, !P0 ;  /* 0x0000002c242c7208 */ /* 0x000fe40004000000 */
[----:B------:R-:W-:Y:S01]  /*1da0*/  FSEL R45, R39, R45, !P0 ;  /* 0x0000002d272d7208 */ /* 0x000fe20004000000 */
[----:B------:R-:W-:Y:S06]  /*1db0*/  BRA `(.L_x_189) ;  /* 0x0000000000547947 */ /* 0x000fec0003800000 */
.L_x_188:
[----:B------:R-:W-:-:S14]  /*1dc0*/  DSETP.NAN.AND P0, PT, R40, R40, PT ;  /* 0x000000282800722a */ /* 0x000fdc0003f08000 */
[----:B------:R-:W-:Y:S05]  /*1dd0*/  @P0 BRA `(.L_x_190) ;  /* 0x0000000000440947 */ /* 0x000fea0003800000 */
[----:B------:R-:W-:-:S14]  /*1de0*/  DSETP.NAN.AND P0, PT, R38, R38, PT ;  /* 0x000000262600722a */ /* 0x000fdc0003f08000 */
[----:B------:R-:W-:Y:S05]  /*1df0*/  @P0 BRA `(.L_x_191) ;  /* 0x0000000000300947 */ /* 0x000fea0003800000 */
[----:B------:R-:W-:Y:S01]  /*1e00*/  ISETP.NE.AND P0, PT, R7, R50, PT ;  /* 0x000000320700720c */ /* 0x000fe20003f05270 */
[----:B------:R-:W-:Y:S01]  /*1e10*/  IMAD.MOV.U32 R44, RZ, RZ, 0x0 ;  /* 0x00000000ff2c7424 */ /* 0x000fe200078e00ff */
[----:B------:R-:W-:-:S11]  /*1e20*/  MOV R45, 0xfff80000 ;  /* 0xfff80000002d7802 */ /* 0x000fd60000000f00 */
[----:B------:R-:W-:Y:S05]  /*1e30*/  @!P0 BRA `(.L_x_189) ;  /* 0x0000000000348947 */ /* 0x000fea0003800000 */
[----:B------:R-:W-:Y:S02]  /*1e40*/  ISETP.NE.AND P0, PT, R7, 0x7ff00000, PT ;  /* 0x7ff000000700780c */ /* 0x000fe40003f05270 */
[----:B------:R-:W-:Y:S02]  /*1e50*/  LOP3.LUT R45, R41, 0x80000000, R39, 0x48, !PT ;  /* 0x80000000292d7812 */ /* 0x000fe400078e4827 */
[----:B------:R-:W-:-:S13]  /*1e60*/  ISETP.EQ.OR P0, PT, R50, RZ, !P0 ;  /* 0x000000ff3200720c */ /* 0x000fda0004702670 */
[----:B------:R-:W-:Y:S01]  /*1e70*/  @P0 LOP3.LUT R5, R45, 0x7ff00000, RZ, 0xfc, !PT ;  /* 0x7ff000002d050812 */ /* 0x000fe200078efcff */
[----:B------:R-:W-:Y:S02]  /*1e80*/  @!P0 IMAD.MOV.U32 R44, RZ, RZ, RZ ;  /* 0x000000ffff2c8224 */ /* 0x000fe400078e00ff */
[----:B------:R-:W-:Y:S01]  /*1e90*/  @P0 IMAD.MOV.U32 R44, RZ, RZ, RZ ;  /* 0x000000ffff2c0224 */ /* 0x000fe200078e00ff */
[----:B------:R-:W-:Y:S01]  /*1ea0*/  @P0 MOV R45, R5 ;  /* 0x00000005002d0202 */ /* 0x000fe20000000f00 */
[----:B------:R-:W-:Y:S06]  /*1eb0*/  BRA `(.L_x_189) ;  /* 0x0000000000147947 */ /* 0x000fec0003800000 */
.L_x_191:
[----:B------:R-:W-:Y:S01]  /*1ec0*/  LOP3.LUT R45, R39, 0x80000, RZ, 0xfc, !PT ;  /* 0x00080000272d7812 */ /* 0x000fe200078efcff */
[----:B------:R-:W-:Y:S01]  /*1ed0*/  IMAD.MOV.U32 R44, RZ, RZ, R38 ;  /* 0x000000ffff2c7224 */ /* 0x000fe200078e0026 */
[----:B------:R-:W-:Y:S06]  /*1ee0*/  BRA `(.L_x_189) ;  /* 0x0000000000087947 */ /* 0x000fec0003800000 */
.L_x_190:
[----:B------:R-:W-:Y:S01]  /*1ef0*/  LOP3.LUT R45, R41, 0x80000, RZ, 0xfc, !PT ;  /* 0x00080000292d7812 */ /* 0x000fe200078efcff */
[----:B------:R-:W-:-:S07]  /*1f00*/  IMAD.MOV.U32 R44, RZ, RZ, R40 ;  /* 0x000000ffff2c7224 */ /* 0x000fce00078e0028 */
.L_x_189:
[----:B------:R-:W-:Y:S05]  /*1f10*/  BSYNC.RECONVERGENT B1 ;  /* 0x0000000000017941 */ /* 0x000fea0003800200 */
.L_x_187:
[----:B------:R-:W-:Y:S01]  /*1f20*/  MOV R6, R0 ;  /* 0x0000000000067202 */ /* 0x000fe20000000f00 */
[----:B------:R-:W-:-:S04]  /*1f30*/  IMAD.MOV.U32 R7, RZ, RZ, 0x0 ;  /* 0x00000000ff077424 */ /* 0x000fc800078e00ff */
[----:B------:R-:W-:Y:S05]  /*1f40*/  RET.REL.NODEC R6 `(_Z4GetCPdS_S_S_S_S_S_S_S_S_S_S_S_S_) ;  /* 0xffffffe0062c7950 */ /* 0x000fea0003c3ffff */
.L_x_192:
        /* <DEDUP_REMOVED lines=11> */
.L_x_197:


//--------------------- .nv.global.init           --------------------------
	.section	.nv.global.init,"aw",@progbits
	.align	16
.nv.global.init:
	.type		__cudart_sin_cos_coeffs,@object
	.size		__cudart_sin_cos_coeffs,(__cudart_i2opi_d - __cudart_sin_cos_coeffs)
__cudart_sin_cos_coeffs:
        /*0000*/ 	.byte	0x46, 0xd2, 0xb0, 0x2c, 0xf1, 0xe5, 0x5a, 0xbe, 0x92, 0xe3, 0xac, 0x69, 0xe3, 0x1d, 0xc7, 0x3e
        /*0010*/ 	.byte	0xa1, 0x62, 0xdb, 0x19, 0xa0, 0x01, 0x2a, 0xbf, 0x18, 0x08, 0x11, 0x11, 0x11, 0x11, 0x81, 0x3f
        /*0020*/ 	.byte	0x54, 0x55, 0x55, 0x55, 0x55, 0x55, 0xc5, 0xbf, 0x00, 0x00, 0x00, 0x00, 0x00, 0x00, 0x00, 0x00
        /*0030*/ 	.byte	0x00, 0x00, 0x00, 0x00, 0x00, 0x00, 0x00, 0x00, 0x64, 0x81, 0xfd, 0x20, 0x83, 0xff, 0xa8, 0xbd
        /*0040*/ 	.byte	0x28, 0x85, 0xef, 0xc1, 0xa7, 0xee, 0x21, 0x3e, 0xd9, 0xe6, 0x06, 0x8e, 0x4f, 0x7e, 0x92, 0xbe
        /*0050*/ 	.byte	0xe9, 0xbc, 0xdd, 0x19, 0xa0, 0x01, 0xfa, 0x3e, 0x47, 0x5d, 0xc1, 0x16, 0x6c, 0xc1, 0x56, 0xbf
        /*0060*/ 	.byte	0x51, 0x55, 0x55, 0x55, 0x55, 0x55, 0xa5, 0x3f, 0x00, 0x00, 0x00, 0x00, 0x00, 0x00, 0xe0, 0xbf
        /*0070*/ 	.byte	0x00, 0x00, 0x00, 0x00, 0x00, 0x00, 0xf0, 0x3f, 0x00, 0x00, 0x00, 0x00, 0x00, 0x00, 0x00, 0x00
	.type		__cudart_i2opi_d,@object
	.size		__cudart_i2opi_d,(.L_0 - __cudart_i2opi_d)
__cudart_i2opi_d:
        /* <DEDUP_REMOVED lines=9> */
.L_0:


//--------------------- .nv.shared.reserved.0     --------------------------
	.section	.nv.shared.reserved.0,"aw",@nobits
	.weak		__nv_reservedSMEM_offset_0_alias
	.size		__nv_reservedSMEM_offset_0_alias, 0, 64
	.other		__nv_reservedSMEM_offset_0_alias,@"STO_CUDA_RESERVED_SHARED STV_DEFAULT"
__nv_reservedSMEM_offset_0_alias:
	.zero		0
	.zero		64


//--------------------- .nv.constant0._Z9OdeSolverPdS_S_S_Pi --------------------------
	.section	.nv.constant0._Z9OdeSolverPdS_S_S_Pi,"a",@progbits
	.sectionflags	@""
	.align	4
.nv.constant0._Z9OdeSolverPdS_S_S_Pi:
	.zero		936


//--------------------- .nv.constant0._Z4GetCPdS_S_S_S_S_S_S_S_S_S_S_S_S_ --------------------------
	.section	.nv.constant0._Z4GetCPdS_S_S_S_S_S_S_S_S_S_S_S_S_,"a",@progbits
	.sectionflags	@""
	.align	4
.nv.constant0._Z4GetCPdS_S_S_S_S_S_S_S_S_S_S_S_S_:
	.zero		1008


//--------------------- SYMBOLS --------------------------

	.type		.nv.reservedSmem.offset0,@object
	.size		.nv.reservedSmem.offset0,0x4
